	.target	sm_90a

	.elftype	@"ET_EXEC"


//--------------------- .note.nv.tkinfo           --------------------------
	.section	.note.nv.tkinfo,"",@"SHT_NOTE"
	.sectionflags	@"SHF_NOTE_NV_TKINFO"
	.tkinfo
        /*0018*/ 	.word	0x00000002
        /*0030*/ 	.string	""
        /*0030*/ 	.string	"ptxas"
        /*0030*/ 	.string	"Cuda compilation tools, release 13.0, V13.0.88"
        /*0030*/ 	.string	"Build cuda_13.0.r13.0/compiler.36424714_0"
        /*0030*/ 	.string	"-arch sm_90a -m 64 "



//--------------------- .note.nv.cuinfo           --------------------------
	.section	.note.nv.cuinfo,"",@"SHT_NOTE"
	.sectionflags	@"SHF_NOTE_NV_CUINFO"
        /*0018*/ 	.short	0x0002
        /*001a*/ 	.short	0x005a
        /*001c*/ 	.short	0x0082
	.zero		2


//--------------------- .nv.info                  --------------------------
	.section	.nv.info,"",@"SHT_CUDA_INFO"
	.align	4


	//----- nvinfo : EIATTR_REGCOUNT
	.align		4
        /*0000*/ 	.byte	0x04, 0x2f
        /*0002*/ 	.short	(.L_15 - .L_14)
	.align		4
.L_14:
        /*0004*/ 	.word	index@(_ZN7cutlass13device_kernelINS_4gemm6kernel13GemmUniversalIN4cute5tupleIJiiiiEEENS1_10collective13CollectiveMmaINS1_34MainloopSm90TmaGmmaWarpSpecializedILi4ENS5_IJNS4_1CILi1EEESB_SB_EEENS1_32KernelTmaWarpSpecializedPingpongEEENS5_IJNSA_ILi64EEENSA_ILi128EEESG_EEENS_10bfloat16_tENS5_IJSB_llEEESI_NS5_IJlSB_lEEENS4_8TiledMMAINS4_8MMA_AtomIJNS4_4SM904GMMA28MMA_64x128x16_F32BF16BF16_SSILNSO_5MajorE1ELSQ_0ELNSO_7ScaleInE1ELSR_1EEEEEENS4_6LayoutISC_NS5_IJNSA_ILi0EEESV_SV_EEEEENS5_IJNS4_10UnderscoreESY_SY_EEEEENS4_13SM90_TMA_LOADENS4_14ComposedLayoutINS4_7SwizzleILi3ELi4ELi3EEENS4_18smem_ptr_flag_bitsILi16EEENSU_INS5_IJSF_NSA_ILi8EEEEEENS5_IJSB_SF_EEEEEEEvNS4_8identityES11_NS12_IS14_S16_NSU_INS5_IJS17_SF_EEENS5_IJSF_SB_EEEEEEEvS1C_EENS_8epilogue10collective6detail29Sm90TmaWarpSpecializedAdapterINS1J_15DefaultEpilogueISI_SK_SK_NS1I_6thread17LinearCombinationISI_Li1EffLNS1N_9ScaleType4KindE0ELNS_15FloatRoundStyleE2ESI_EENS1_15EpilogueDefaultEEEEEvvEEEEvNT_6ParamsE)
        /*0008*/ 	.word	0x000000a8


	//----- nvinfo : EIATTR_FRAME_SIZE
	.align		4
.L_15:
        /*000c*/ 	.byte	0x04, 0x11
        /*000e*/ 	.short	(.L_17 - .L_16)
	.align		4
.L_16:
        /*0010*/ 	.word	index@(_ZN7cutlass13device_kernelINS_4gemm6kernel13GemmUniversalIN4cute5tupleIJiiiiEEENS1_10collective13CollectiveMmaINS1_34MainloopSm90TmaGmmaWarpSpecializedILi4ENS5_IJNS4_1CILi1EEESB_SB_EEENS1_32KernelTmaWarpSpecializedPingpongEEENS5_IJNSA_ILi64EEENSA_ILi128EEESG_EEENS_10bfloat16_tENS5_IJSB_llEEESI_NS5_IJlSB_lEEENS4_8TiledMMAINS4_8MMA_AtomIJNS4_4SM904GMMA28MMA_64x128x16_F32BF16BF16_SSILNSO_5MajorE1ELSQ_0ELNSO_7ScaleInE1ELSR_1EEEEEENS4_6LayoutISC_NS5_IJNSA_ILi0EEESV_SV_EEEEENS5_IJNS4_10UnderscoreESY_SY_EEEEENS4_13SM90_TMA_LOADENS4_14ComposedLayoutINS4_7SwizzleILi3ELi4ELi3EEENS4_18smem_ptr_flag_bitsILi16EEENSU_INS5_IJSF_NSA_ILi8EEEEEENS5_IJSB_SF_EEEEEEEvNS4_8identityES11_NS12_IS14_S16_NSU_INS5_IJS17_SF_EEENS5_IJSF_SB_EEEEEEEvS1C_EENS_8epilogue10collective6detail29Sm90TmaWarpSpecializedAdapterINS1J_15DefaultEpilogueISI_SK_SK_NS1I_6thread17LinearCombinationISI_Li1EffLNS1N_9ScaleType4KindE0ELNS_15FloatRoundStyleE2ESI_EENS1_15EpilogueDefaultEEEEEvvEEEEvNT_6ParamsE)
        /*0014*/ 	.word	0x00000000


	//----- nvinfo : EIATTR_MIN_STACK_SIZE
	.align		4
.L_17:
        /*0018*/ 	.byte	0x04, 0x12
        /*001a*/ 	.short	(.L_19 - .L_18)
	.align		4
.L_18:
        /*001c*/ 	.word	index@(_ZN7cutlass13device_kernelINS_4gemm6kernel13GemmUniversalIN4cute5tupleIJiiiiEEENS1_10collective13CollectiveMmaINS1_34MainloopSm90TmaGmmaWarpSpecializedILi4ENS5_IJNS4_1CILi1EEESB_SB_EEENS1_32KernelTmaWarpSpecializedPingpongEEENS5_IJNSA_ILi64EEENSA_ILi128EEESG_EEENS_10bfloat16_tENS5_IJSB_llEEESI_NS5_IJlSB_lEEENS4_8TiledMMAINS4_8MMA_AtomIJNS4_4SM904GMMA28MMA_64x128x16_F32BF16BF16_SSILNSO_5MajorE1ELSQ_0ELNSO_7ScaleInE1ELSR_1EEEEEENS4_6LayoutISC_NS5_IJNSA_ILi0EEESV_SV_EEEEENS5_IJNS4_10UnderscoreESY_SY_EEEEENS4_13SM90_TMA_LOADENS4_14ComposedLayoutINS4_7SwizzleILi3ELi4ELi3EEENS4_18smem_ptr_flag_bitsILi16EEENSU_INS5_IJSF_NSA_ILi8EEEEEENS5_IJSB_SF_EEEEEEEvNS4_8identityES11_NS12_IS14_S16_NSU_INS5_IJS17_SF_EEENS5_IJSF_SB_EEEEEEEvS1C_EENS_8epilogue10collective6detail29Sm90TmaWarpSpecializedAdapterINS1J_15DefaultEpilogueISI_SK_SK_NS1I_6thread17LinearCombinationISI_Li1EffLNS1N_9ScaleType4KindE0ELNS_15FloatRoundStyleE2ESI_EENS1_15EpilogueDefaultEEEEEvvEEEEvNT_6ParamsE)
        /*0020*/ 	.word	0x00000000
.L_19:


//--------------------- .nv.compat                --------------------------
	.section	.nv.compat,"",@"SHT_CUDA_COMPAT_INFO"
	.align	4
        /*0000*/ 	.byte	0x02, 0x09, 0x01, 0x00, 0x02, 0x02, 0x04, 0x00, 0x02, 0x05, 0x05, 0x00, 0x03, 0x07, 0x01, 0x01
        /*0010*/ 	.byte	0x02, 0x03, 0x01, 0x00, 0x02, 0x06, 0x01, 0x00, 0x04, 0x0b, 0x08, 0x00, 0x00, 0x00, 0x00, 0x00
        /*0020*/ 	.byte	0x00, 0x00, 0x00, 0x00


//--------------------- .nv.info._ZN7cutlass13device_kernelINS_4gemm6kernel13GemmUniversalIN4cute5tupleIJiiiiEEENS1_10collective13CollectiveMmaINS1_34MainloopSm90TmaGmmaWarpSpecializedILi4ENS5_IJNS4_1CILi1EEESB_SB_EEENS1_32KernelTmaWarpSpecializedPingpongEEENS5_IJNSA_ILi64EEENSA_ILi128EEESG_EEENS_10bfloat16_tENS5_IJSB_llEEESI_NS5_IJlSB_lEEENS4_8TiledMMAINS4_8MMA_AtomIJNS4_4SM904GMMA28MMA_64x128x16_F32BF16BF16_SSILNSO_5MajorE1ELSQ_0ELNSO_7ScaleInE1ELSR_1EEEEEENS4_6LayoutISC_NS5_IJNSA_ILi0EEESV_SV_EEEEENS5_IJNS4_10UnderscoreESY_SY_EEEEENS4_13SM90_TMA_LOADENS4_14ComposedLayoutINS4_7SwizzleILi3ELi4ELi3EEENS4_18smem_ptr_flag_bitsILi16EEENSU_INS5_IJSF_NSA_ILi8EEEEEENS5_IJSB_SF_EEEEEEEvNS4_8identityES11_NS12_IS14_S16_NSU_INS5_IJS17_SF_EEENS5_IJSF_SB_EEEEEEEvS1C_EENS_8epilogue10collective6detail29Sm90TmaWarpSpecializedAdapterINS1J_15DefaultEpilogueISI_SK_SK_NS1I_6thread17LinearCombinationISI_Li1EffLNS1N_9ScaleType4KindE0ELNS_15FloatRoundStyleE2ESI_EENS1_15EpilogueDefaultEEEEEvvEEEEvNT_6ParamsE --------------------------
	.section	.nv.info._ZN7cutlass13device_kernelINS_4gemm6kernel13GemmUniversalIN4cute5tupleIJiiiiEEENS1_10collective13CollectiveMmaINS1_34MainloopSm90TmaGmmaWarpSpecializedILi4ENS5_IJNS4_1CILi1EEESB_SB_EEENS1_32KernelTmaWarpSpecializedPingpongEEENS5_IJNSA_ILi64EEENSA_ILi128EEESG_EEENS_10bfloat16_tENS5_IJSB_llEEESI_NS5_IJlSB_lEEENS4_8TiledMMAINS4_8MMA_AtomIJNS4_4SM904GMMA28MMA_64x128x16_F32BF16BF16_SSILNSO_5MajorE1ELSQ_0ELNSO_7ScaleInE1ELSR_1EEEEEENS4_6LayoutISC_NS5_IJNSA_ILi0EEESV_SV_EEEEENS5_IJNS4_10UnderscoreESY_SY_EEEEENS4_13SM90_TMA_LOADENS4_14ComposedLayoutINS4_7SwizzleILi3ELi4ELi3EEENS4_18smem_ptr_flag_bitsILi16EEENSU_INS5_IJSF_NSA_ILi8EEEEEENS5_IJSB_SF_EEEEEEEvNS4_8identityES11_NS12_IS14_S16_NSU_INS5_IJS17_SF_EEENS5_IJSF_SB_EEEEEEEvS1C_EENS_8epilogue10collective6detail29Sm90TmaWarpSpecializedAdapterINS1J_15DefaultEpilogueISI_SK_SK_NS1I_6thread17LinearCombinationISI_Li1EffLNS1N_9ScaleType4KindE0ELNS_15FloatRoundStyleE2ESI_EENS1_15EpilogueDefaultEEEEEvvEEEEvNT_6ParamsE,"",@"SHT_CUDA_INFO"
	.sectionflags	@""
	.align	4


	//----- nvinfo : EIATTR_CUDA_API_VERSION
	.align		4
        /*0000*/ 	.byte	0x04, 0x37
        /*0002*/ 	.short	(.L_21 - .L_20)
.L_20:
        /*0004*/ 	.word	0x00000082


	//----- nvinfo : EIATTR_KPARAM_INFO
	.align		4
.L_21:
        /*0008*/ 	.byte	0x04, 0x17
        /*000a*/ 	.short	(.L_23 - .L_22)
.L_22:
        /*000c*/ 	.word	0x00000000
        /*0010*/ 	.short	0x0000
        /*0012*/ 	.short	0x0070
        /*0014*/ 	.byte	0x00, 0xf0, 0x01, 0x10


	//----- nvinfo : EIATTR_SPARSE_MMA_MASK
	.align		4
.L_23:
        /*0018*/ 	.byte	0x03, 0x50
        /*001a*/ 	.short	0x0000


	//----- nvinfo : EIATTR_MAXREG_COUNT
	.align		4
        /*001c*/ 	.byte	0x03, 0x1b
        /*001e*/ 	.short	0x00a8


	//----- nvinfo : EIATTR_NUM_BARRIERS
	.align		4
        /*0020*/ 	.byte	0x02, 0x4c
        /*0022*/ 	.byte	0x01
	.zero		1


	//----- nvinfo : EIATTR_EXTERNS
	.align		4
        /*0024*/ 	.byte	0x04, 0x0f
        /*0026*/ 	.short	(.L_25 - .L_24)


	//   ....[0]....
	.align		4
.L_24:
        /*0028*/ 	.word	index@(__assertfail)


	//----- nvinfo : EIATTR_MERCURY_ISA_VERSION
	.align		4
.L_25:
        /*002c*/ 	.byte	0x03, 0x5f
        /*002e*/ 	.short	0x0101


	//----- nvinfo : EIATTR_INT_WARP_WIDE_INSTR_OFFSETS
	.align		4
        /*0030*/ 	.byte	0x04, 0x31
        /*0032*/ 	.short	(.L_27 - .L_26)


	//   ....[0]....
.L_26:
        /*0034*/ 	.word	0x00000470


	//   ....[1]....
        /*0038*/ 	.word	0x00000490


	//   ....[2]....
        /*003c*/ 	.word	0x00000510


	//   ....[3]....
        /*0040*/ 	.word	0x00000520


	//   ....[4]....
        /*0044*/ 	.word	0x00000530


	//   ....[5]....
        /*0048*/ 	.word	0x00000550


	//   ....[6]....
        /*004c*/ 	.word	0x000005b0


	//   ....[7]....
        /*0050*/ 	.word	0x000005d0


	//----- nvinfo : EIATTR_COOP_GROUP_MASK_REGIDS
	.align		4
.L_27:
        /*0054*/ 	.byte	0x04, 0x29
        /*0056*/ 	.short	(.L_29 - .L_28)


	//   ....[0]....
.L_28:
        /*0058*/ 	.word	0xffffffff


	//   ....[1]....
        /*005c*/ 	.word	0xffffffff


	//   ....[2]....
        /*0060*/ 	.word	0xffffffff


	//   ....[3]....
        /*0064*/ 	.word	0xffffffff


	//   ....[4]....
        /*0068*/ 	.word	0xffffffff


	//   ....[5]....
        /*006c*/ 	.word	0xffffffff


	//----- nvinfo : EIATTR_COOP_GROUP_INSTR_OFFSETS
	.align		4
.L_29:
        /*0070*/ 	.byte	0x04, 0x28
        /*0072*/ 	.short	(.L_31 - .L_30)


	//   ....[0]....
.L_30:
        /*0074*/ 	.word	0x00000050


	//   ....[1]....
        /*0078*/ 	.word	0x00000080


	//   ....[2]....
        /*007c*/ 	.word	0x00000180


	//   ....[3]....
        /*0080*/ 	.word	0x00000390


	//   ....[4]....
        /*0084*/ 	.word	0x000003d0


	//   ....[5]....
        /*0088*/ 	.word	0x00000410


	//----- nvinfo : EIATTR_REG_RECONFIG
	.align		4
.L_31:
        /*008c*/ 	.byte	0x01, 0x54
	.zero		2


	//----- nvinfo : EIATTR_SYSCALL_OFFSETS
	.align		4
        /*0090*/ 	.byte	0x04, 0x46
        /*0092*/ 	.short	(.L_33 - .L_32)


	//   ....[0]....
.L_32:
        /*0094*/ 	.word	0x00001770


	//----- nvinfo : EIATTR_MBARRIER_INSTR_OFFSETS
	.align		4
.L_33:
        /*0098*/ 	.byte	0x04, 0x39
        /*009a*/ 	.short	(.L_35 - .L_34)


	//   ....[0]....
.L_34:
        /*009c*/ 	.word	0x00000300
        /*00a0*/ 	.word	0x000000ff
        /*00a4*/ 	.word	0x00000000
        /*00a8*/ 	.short	0x0100
        /*00aa*/ 	.byte	0x09
	.zero		1


	//   ....[1]....
        /*00ac*/ 	.word	0x00000310
        /*00b0*/ 	.word	0x000000ff
        /*00b4*/ 	.word	0x00000020
        /*00b8*/ 	.short	0x0100
        /*00ba*/ 	.byte	0x09
	.zero		1


	//   ....[2]....
        /*00bc*/ 	.word	0x00000320
        /*00c0*/ 	.word	0x000000ff
        /*00c4*/ 	.word	0x00000008
        /*00c8*/ 	.short	0x0100
        /*00ca*/ 	.byte	0x09
	.zero		1


	//   ....[3]....
        /*00cc*/ 	.word	0x00000330
        /*00d0*/ 	.word	0x000000ff
        /*00d4*/ 	.word	0x00000028
        /*00d8*/ 	.short	0x0100
        /*00da*/ 	.byte	0x09
	.zero		1


	//   ....[4]....
        /*00dc*/ 	.word	0x00000340
        /*00e0*/ 	.word	0x000000ff
        /*00e4*/ 	.word	0x00000010
        /*00e8*/ 	.short	0x0100
        /*00ea*/ 	.byte	0x09
	.zero		1


	//   ....[5]....
        /*00ec*/ 	.word	0x00000350
        /*00f0*/ 	.word	0x000000ff
        /*00f4*/ 	.word	0x00000030
        /*00f8*/ 	.short	0x0100
        /*00fa*/ 	.byte	0x09
	.zero		1


	//   ....[6]....
        /*00fc*/ 	.word	0x00000360
        /*0100*/ 	.word	0x000000ff
        /*0104*/ 	.word	0x00000018
        /*0108*/ 	.short	0x0100
        /*010a*/ 	.byte	0x09
	.zero		1


	//   ....[7]....
        /*010c*/ 	.word	0x00000370
        /*0110*/ 	.word	0x000000ff
        /*0114*/ 	.word	0x00000038
        /*0118*/ 	.short	0x0100
        /*011a*/ 	.byte	0x09
	.zero		1


	//   ....[8]....
        /*011c*/ 	.word	0x000005f0
        /*0120*/ 	.word	0x000000ff
        /*0124*/ 	.word	0x00000070
        /*0128*/ 	.short	0x0100
        /*012a*/ 	.byte	0x09
	.zero		1


	//   ....[9]....
        /*012c*/ 	.word	0x00000600
        /*0130*/ 	.word	0x000000ff
        /*0134*/ 	.word	0x00000078
        /*0138*/ 	.short	0x0100
        /*013a*/ 	.byte	0x09
	.zero		1


	//   ....[10]....
        /*013c*/ 	.word	0x00000640
        /*0140*/ 	.word	0x000000ff
        /*0144*/ 	.word	0x00000050
        /*0148*/ 	.short	0x0100
        /*014a*/ 	.byte	0x0a
	.zero		1


	//   ....[11]....
        /*014c*/ 	.word	0x00000660
        /*0150*/ 	.word	0x000000ff
        /*0154*/ 	.word	0x00000058
        /*0158*/ 	.short	0x0100
        /*015a*/ 	.byte	0x0a
	.zero		1


	//   ....[12]....
        /*015c*/ 	.word	0x00000670
        /*0160*/ 	.word	0x000000ff
        /*0164*/ 	.word	0x00000060
        /*0168*/ 	.short	0x0100
        /*016a*/ 	.byte	0x0a
	.zero		1


	//   ....[13]....
        /*016c*/ 	.word	0x00000680
        /*0170*/ 	.word	0x000000ff
        /*0174*/ 	.word	0x00000068
        /*0178*/ 	.short	0x0100
        /*017a*/ 	.byte	0x0a
	.zero		1


	//   ....[14]....
        /*017c*/ 	.word	0x00001630
        /*0180*/ 	.word	0x0000005f
        /*0184*/ 	.word	0xfffffff8
        /*0188*/ 	.short	0x010a
        /*018a*/ 	.byte	0x3f
	.zero		1


	//   ....[15]....
        /*018c*/ 	.word	0x00001800
        /*0190*/ 	.word	0x00000003
        /*0194*/ 	.word	0x00000000
        /*0198*/ 	.short	0x010a
        /*019a*/ 	.byte	0x3f
	.zero		1


	//   ....[16]....
        /*019c*/ 	.word	0x00001860
        /*01a0*/ 	.word	0x00000003
        /*01a4*/ 	.word	0x00000000
        /*01a8*/ 	.short	0x010a
        /*01aa*/ 	.byte	0x3f
	.zero		1


	//   ....[17]....
        /*01ac*/ 	.word	0x00001d70
        /*01b0*/ 	.word	0x000000ff
        /*01b4*/ 	.word	0x00000000
        /*01b8*/ 	.short	0x010a
        /*01ba*/ 	.byte	0x04
	.zero		1


	//   ....[18]....
        /*01bc*/ 	.word	0x00001db0
        /*01c0*/ 	.word	0x000000ff
        /*01c4*/ 	.word	0x00000000
        /*01c8*/ 	.short	0x010a
        /*01ca*/ 	.byte	0x04
	.zero		1


	//   ....[19]....
        /*01cc*/ 	.word	0x000021e0
        /*01d0*/ 	.word	0x000000ff
        /*01d4*/ 	.word	0x00000000
        /*01d8*/ 	.short	0x0101
        /*01da*/ 	.byte	0x04
	.zero		1


	//   ....[20]....
        /*01dc*/ 	.word	0x000022d0
        /*01e0*/ 	.word	0x00000063
        /*01e4*/ 	.word	0x00000000
        /*01e8*/ 	.short	0x0101
        /*01ea*/ 	.byte	0x32
	.zero		1


	//   ....[21]....
        /*01ec*/ 	.word	0x00002390
        /*01f0*/ 	.word	0x000000ff
        /*01f4*/ 	.word	0x00000000
        /*01f8*/ 	.short	0x0101
        /*01fa*/ 	.byte	0x04
	.zero		1


	//   ....[22]....
        /*01fc*/ 	.word	0x000023e0
        /*0200*/ 	.word	0x0000005f
        /*0204*/ 	.word	0x00000008
        /*0208*/ 	.short	0x010a
        /*020a*/ 	.byte	0x3f
	.zero		1


	//   ....[23]....
        /*020c*/ 	.word	0x000064e0
        /*0210*/ 	.word	0x00000060
        /*0214*/ 	.word	0x00000000
        /*0218*/ 	.short	0x0101
        /*021a*/ 	.byte	0x32
	.zero		1


	//   ....[24]....
        /*021c*/ 	.word	0x00006ef0
        /*0220*/ 	.word	0x00000007
        /*0224*/ 	.word	0x00000020
        /*0228*/ 	.short	0x010a
        /*022a*/ 	.byte	0x3f
	.zero		1


	//   ....[25]....
        /*022c*/ 	.word	0x000072f0
        /*0230*/ 	.word	0x00000003
        /*0234*/ 	.word	0x00000078
        /*0238*/ 	.short	0x0101
        /*023a*/ 	.byte	0x3f
	.zero		1


	//   ....[26]....
        /*023c*/ 	.word	0x00007a60
        /*0240*/ 	.word	0x00000007
        /*0244*/ 	.word	0x00000000
        /*0248*/ 	.short	0x010a
        /*024a*/ 	.byte	0x3f
	.zero		1


	//   ....[27]....
        /*024c*/ 	.word	0x00007ae0
        /*0250*/ 	.word	0x00000009
        /*0254*/ 	.word	0x00000000
        /*0258*/ 	.short	0x010a
        /*025a*/ 	.byte	0x3f
	.zero		1


	//   ....[28]....
        /*025c*/ 	.word	0x00007b70
        /*0260*/ 	.word	0x00000006
        /*0264*/ 	.word	0x00000000
        /*0268*/ 	.short	0x010a
        /*026a*/ 	.byte	0x3f
	.zero		1


	//   ....[29]....
        /*026c*/ 	.word	0x00007c00
        /*0270*/ 	.word	0x00000003
        /*0274*/ 	.word	0x00000000
        /*0278*/ 	.short	0x010a
        /*027a*/ 	.byte	0x3f
	.zero		1


	//   ....[30]....
        /*027c*/ 	.word	0x00007c60
        /*0280*/ 	.word	0x0000005f
        /*0284*/ 	.word	0xfffffff8
        /*0288*/ 	.short	0x010a
        /*028a*/ 	.byte	0x3f
	.zero		1


	//   ....[31]....
        /*028c*/ 	.word	0x00007cb0
        /*0290*/ 	.word	0x00000003
        /*0294*/ 	.word	0x00000000
        /*0298*/ 	.short	0x010a
        /*029a*/ 	.byte	0x3f
	.zero		1


	//   ....[32]....
        /*029c*/ 	.word	0x00007d10
        /*02a0*/ 	.word	0x00000004
        /*02a4*/ 	.word	0x00000000
        /*02a8*/ 	.short	0x010a
        /*02aa*/ 	.byte	0x3f
	.zero		1


	//   ....[33]....
        /*02ac*/ 	.word	0x00007d60
        /*02b0*/ 	.word	0x0000005f
        /*02b4*/ 	.word	0x00000008
        /*02b8*/ 	.short	0x010a
        /*02ba*/ 	.byte	0x3f
	.zero		1


	//   ....[34]....
        /*02bc*/ 	.word	0x00007e30
        /*02c0*/ 	.word	0x00000007
        /*02c4*/ 	.word	0x00000020
        /*02c8*/ 	.short	0x010a
        /*02ca*/ 	.byte	0x3f
	.zero		1


	//   ....[35]....
        /*02cc*/ 	.word	0x00007f00
        /*02d0*/ 	.word	0x00000007
        /*02d4*/ 	.word	0x00000000
        /*02d8*/ 	.short	0x010a
        /*02da*/ 	.byte	0x3f
	.zero		1


	//   ....[36]....
        /*02dc*/ 	.word	0x00007f50
        /*02e0*/ 	.word	0x00000009
        /*02e4*/ 	.word	0x00000000
        /*02e8*/ 	.short	0x010a
        /*02ea*/ 	.byte	0x3f
	.zero		1


	//   ....[37]....
        /*02ec*/ 	.word	0x00007fa0
        /*02f0*/ 	.word	0x00000006
        /*02f4*/ 	.word	0x00000000
        /*02f8*/ 	.short	0x010a
        /*02fa*/ 	.byte	0x3f
	.zero		1


	//----- nvinfo : EIATTR_NUM_MBARRIERS
	.align		4
.L_35:
        /*02fc*/ 	.byte	0x03, 0x38
        /*02fe*/ 	.short	0x000e


	//----- nvinfo : EIATTR_EXIT_INSTR_OFFSETS
	.align		4
        /*0300*/ 	.byte	0x04, 0x1c
        /*0302*/ 	.short	(.L_37 - .L_36)


	//   ....[0]....
.L_36:
        /*0304*/ 	.word	0x00001240


	//   ....[1]....
        /*0308*/ 	.word	0x000012a0


	//   ....[2]....
        /*030c*/ 	.word	0x00006c20


	//   ....[3]....
        /*0310*/ 	.word	0x00006c50


	//   ....[4]....
        /*0314*/ 	.word	0x00007c50


	//----- nvinfo : EIATTR_MAX_THREADS
	.align		4
.L_37:
        /*0318*/ 	.byte	0x04, 0x05
        /*031a*/ 	.short	(.L_39 - .L_38)
.L_38:
        /*031c*/ 	.word	0x00000180
        /*0320*/ 	.word	0x00000001
        /*0324*/ 	.word	0x00000001


	//----- nvinfo : EIATTR_CRS_STACK_SIZE
	.align		4
.L_39:
        /*0328*/ 	.byte	0x04, 0x1e
        /*032a*/ 	.short	(.L_41 - .L_40)
.L_40:
        /*032c*/ 	.word	0x00000000


	//----- nvinfo : EIATTR_CBANK_PARAM_SIZE
	.align		4
.L_41:
        /*0330*/ 	.byte	0x03, 0x19
        /*0332*/ 	.short	0x0470


	//----- nvinfo : EIATTR_PARAM_CBANK
	.align		4
        /*0334*/ 	.byte	0x04, 0x0a
        /*0336*/ 	.short	(.L_43 - .L_42)
	.align		4
.L_42:
        /*0338*/ 	.word	index@(.nv.constant0._ZN7cutlass13device_kernelINS_4gemm6kernel13GemmUniversalIN4cute5tupleIJiiiiEEENS1_10collective13CollectiveMmaINS1_34MainloopSm90TmaGmmaWarpSpecializedILi4ENS5_IJNS4_1CILi1EEESB_SB_EEENS1_32KernelTmaWarpSpecializedPingpongEEENS5_IJNSA_ILi64EEENSA_ILi128EEESG_EEENS_10bfloat16_tENS5_IJSB_llEEESI_NS5_IJlSB_lEEENS4_8TiledMMAINS4_8MMA_AtomIJNS4_4SM904GMMA28MMA_64x128x16_F32BF16BF16_SSILNSO_5MajorE1ELSQ_0ELNSO_7ScaleInE1ELSR_1EEEEEENS4_6LayoutISC_NS5_IJNSA_ILi0EEESV_SV_EEEEENS5_IJNS4_10UnderscoreESY_SY_EEEEENS4_13SM90_TMA_LOADENS4_14ComposedLayoutINS4_7SwizzleILi3ELi4ELi3EEENS4_18smem_ptr_flag_bitsILi16EEENSU_INS5_IJSF_NSA_ILi8EEEEEENS5_IJSB_SF_EEEEEEEvNS4_8identityES11_NS12_IS14_S16_NSU_INS5_IJS17_SF_EEENS5_IJSF_SB_EEEEEEEvS1C_EENS_8epilogue10collective6detail29Sm90TmaWarpSpecializedAdapterINS1J_15DefaultEpilogueISI_SK_SK_NS1I_6thread17LinearCombinationISI_Li1EffLNS1N_9ScaleType4KindE0ELNS_15FloatRoundStyleE2ESI_EENS1_15EpilogueDefaultEEEEEvvEEEEvNT_6ParamsE)
        /*033c*/ 	.short	0x0210
        /*033e*/ 	.short	0x0470


	//----- nvinfo : EIATTR_SW_WAR
	.align		4
.L_43:
        /*0340*/ 	.byte	0x04, 0x36
        /*0342*/ 	.short	(.L_45 - .L_44)
.L_44:
        /*0344*/ 	.word	0x00000008
.L_45:


//--------------------- .nv.callgraph             --------------------------
	.section	.nv.callgraph,"",@"SHT_CUDA_CALLGRAPH"
	.align	4
	.sectionentsize	8
	.align		4
        /*0000*/ 	.word	0x00000000
	.align		4
        /*0004*/ 	.word	0xffffffff
	.align		4
        /*0008*/ 	.word	index@(_ZN7cutlass13device_kernelINS_4gemm6kernel13GemmUniversalIN4cute5tupleIJiiiiEEENS1_10collective13CollectiveMmaINS1_34MainloopSm90TmaGmmaWarpSpecializedILi4ENS5_IJNS4_1CILi1EEESB_SB_EEENS1_32KernelTmaWarpSpecializedPingpongEEENS5_IJNSA_ILi64EEENSA_ILi128EEESG_EEENS_10bfloat16_tENS5_IJSB_llEEESI_NS5_IJlSB_lEEENS4_8TiledMMAINS4_8MMA_AtomIJNS4_4SM904GMMA28MMA_64x128x16_F32BF16BF16_SSILNSO_5MajorE1ELSQ_0ELNSO_7ScaleInE1ELSR_1EEEEEENS4_6LayoutISC_NS5_IJNSA_ILi0EEESV_SV_EEEEENS5_IJNS4_10UnderscoreESY_SY_EEEEENS4_13SM90_TMA_LOADENS4_14ComposedLayoutINS4_7SwizzleILi3ELi4ELi3EEENS4_18smem_ptr_flag_bitsILi16EEENSU_INS5_IJSF_NSA_ILi8EEEEEENS5_IJSB_SF_EEEEEEEvNS4_8identityES11_NS12_IS14_S16_NSU_INS5_IJS17_SF_EEENS5_IJSF_SB_EEEEEEEvS1C_EENS_8epilogue10collective6detail29Sm90TmaWarpSpecializedAdapterINS1J_15DefaultEpilogueISI_SK_SK_NS1I_6thread17LinearCombinationISI_Li1EffLNS1N_9ScaleType4KindE0ELNS_15FloatRoundStyleE2ESI_EENS1_15EpilogueDefaultEEEEEvvEEEEvNT_6ParamsE)
	.align		4
        /*000c*/ 	.word	index@(__assertfail)
	.align		4
        /*0010*/ 	.word	0x00000000
	.align		4
        /*0014*/ 	.word	0xfffffffe
	.align		4
        /*0018*/ 	.word	0x00000000
	.align		4
        /*001c*/ 	.word	0xfffffffd
	.align		4
        /*0020*/ 	.word	0x00000000
	.align		4
        /*0024*/ 	.word	0xfffffffc


//--------------------- .nv.constant4             --------------------------
	.section	.nv.constant4,"a",@progbits
	.align	8
	.align		8
.nv.constant4:
        /*0000*/ 	.dword	__assertfail
	.align		8
        /*0008*/ 	.dword	__unnamed_1
	.align		8
        /*0010*/ 	.dword	_ZN40_INTERNAL_dc8af5b5_4_k_cu_e12a6010_190494cuda3std3__45__cpo5beginE
	.align		8
        /*0018*/ 	.dword	_ZN40_INTERNAL_dc8af5b5_4_k_cu_e12a6010_190494cuda3std3__45__cpo3endE
	.align		8
        /*0020*/ 	.dword	_ZN40_INTERNAL_dc8af5b5_4_k_cu_e12a6010_190494cuda3std3__45__cpo6cbeginE
	.align		8
        /*0028*/ 	.dword	_ZN40_INTERNAL_dc8af5b5_4_k_cu_e12a6010_190494cuda3std3__45__cpo4cendE
	.align		8
        /*0030*/ 	.dword	_ZN40_INTERNAL_dc8af5b5_4_k_cu_e12a6010_190494cuda3std3__442_GLOBAL__N__dc8af5b5_4_k_cu_e12a6010_190496ignoreE
	.align		8
        /*0038*/ 	.dword	_ZN40_INTERNAL_dc8af5b5_4_k_cu_e12a6010_190494cuda3std3__419piecewise_constructE
	.align		8
        /*0040*/ 	.dword	_ZN40_INTERNAL_dc8af5b5_4_k_cu_e12a6010_190494cuda3std3__48in_placeE
	.align		8
        /*0048*/ 	.dword	_ZN40_INTERNAL_dc8af5b5_4_k_cu_e12a6010_190494cuda3std6ranges3__45__cpo4swapE
	.align		8
        /*0050*/ 	.dword	_ZN40_INTERNAL_dc8af5b5_4_k_cu_e12a6010_190494cuda3std6ranges3__45__cpo9iter_moveE
	.align		8
        /*0058*/ 	.dword	_ZN40_INTERNAL_dc8af5b5_4_k_cu_e12a6010_190494cute7productE
	.align		8
        /*0060*/ 	.dword	_ZN40_INTERNAL_dc8af5b5_4_k_cu_e12a6010_190494cute1_E
	.align		8
        /*0068*/ 	.dword	$str$22
	.align		8
        /*0070*/ 	.dword	$str$23


//--------------------- .text._ZN7cutlass13device_kernelINS_4gemm6kernel13GemmUniversalIN4cute5tupleIJiiiiEEENS1_10collective13CollectiveMmaINS1_34MainloopSm90TmaGmmaWarpSpecializedILi4ENS5_IJNS4_1CILi1EEESB_SB_EEENS1_32KernelTmaWarpSpecializedPingpongEEENS5_IJNSA_ILi64EEENSA_ILi128EEESG_EEENS_10bfloat16_tENS5_IJSB_llEEESI_NS5_IJlSB_lEEENS4_8TiledMMAINS4_8MMA_AtomIJNS4_4SM904GMMA28MMA_64x128x16_F32BF16BF16_SSILNSO_5MajorE1ELSQ_0ELNSO_7ScaleInE1ELSR_1EEEEEENS4_6LayoutISC_NS5_IJNSA_ILi0EEESV_SV_EEEEENS5_IJNS4_10UnderscoreESY_SY_EEEEENS4_13SM90_TMA_LOADENS4_14ComposedLayoutINS4_7SwizzleILi3ELi4ELi3EEENS4_18smem_ptr_flag_bitsILi16EEENSU_INS5_IJSF_NSA_ILi8EEEEEENS5_IJSB_SF_EEEEEEEvNS4_8identityES11_NS12_IS14_S16_NSU_INS5_IJS17_SF_EEENS5_IJSF_SB_EEEEEEEvS1C_EENS_8epilogue10collective6detail29Sm90TmaWarpSpecializedAdapterINS1J_15DefaultEpilogueISI_SK_SK_NS1I_6thread17LinearCombinationISI_Li1EffLNS1N_9ScaleType4KindE0ELNS_15FloatRoundStyleE2ESI_EENS1_15EpilogueDefaultEEEEEvvEEEEvNT_6ParamsE --------------------------
	.section	.text._ZN7cutlass13device_kernelINS_4gemm6kernel13GemmUniversalIN4cute5tupleIJiiiiEEENS1_10collective13CollectiveMmaINS1_34MainloopSm90TmaGmmaWarpSpecializedILi4ENS5_IJNS4_1CILi1EEESB_SB_EEENS1_32KernelTmaWarpSpecializedPingpongEEENS5_IJNSA_ILi64EEENSA_ILi128EEESG_EEENS_10bfloat16_tENS5_IJSB_llEEESI_NS5_IJlSB_lEEENS4_8TiledMMAINS4_8MMA_AtomIJNS4_4SM904GMMA28MMA_64x128x16_F32BF16BF16_SSILNSO_5MajorE1ELSQ_0ELNSO_7ScaleInE1ELSR_1EEEEEENS4_6LayoutISC_NS5_IJNSA_ILi0EEESV_SV_EEEEENS5_IJNS4_10UnderscoreESY_SY_EEEEENS4_13SM90_TMA_LOADENS4_14ComposedLayoutINS4_7SwizzleILi3ELi4ELi3EEENS4_18smem_ptr_flag_bitsILi16EEENSU_INS5_IJSF_NSA_ILi8EEEEEENS5_IJSB_SF_EEEEEEEvNS4_8identityES11_NS12_IS14_S16_NSU_INS5_IJS17_SF_EEENS5_IJSF_SB_EEEEEEEvS1C_EENS_8epilogue10collective6detail29Sm90TmaWarpSpecializedAdapterINS1J_15DefaultEpilogueISI_SK_SK_NS1I_6thread17LinearCombinationISI_Li1EffLNS1N_9ScaleType4KindE0ELNS_15FloatRoundStyleE2ESI_EENS1_15EpilogueDefaultEEEEEvvEEEEvNT_6ParamsE,"ax",@progbits
	.align	128
.text._ZN7cutlass13device_kernelINS_4gemm6kernel13GemmUniversalIN4cute5tupleIJiiiiEEENS1_10collective13CollectiveMmaINS1_34MainloopSm90TmaGmmaWarpSpecializedILi4ENS5_IJNS4_1CILi1EEESB_SB_EEENS1_32KernelTmaWarpSpecializedPingpongEEENS5_IJNSA_ILi64EEENSA_ILi128EEESG_EEENS_10bfloat16_tENS5_IJSB_llEEESI_NS5_IJlSB_lEEENS4_8TiledMMAINS4_8MMA_AtomIJNS4_4SM904GMMA28MMA_64x128x16_F32BF16BF16_SSILNSO_5MajorE1ELSQ_0ELNSO_7ScaleInE1ELSR_1EEEEEENS4_6LayoutISC_NS5_IJNSA_ILi0EEESV_SV_EEEEENS5_IJNS4_10UnderscoreESY_SY_EEEEENS4_13SM90_TMA_LOADENS4_14ComposedLayoutINS4_7SwizzleILi3ELi4ELi3EEENS4_18smem_ptr_flag_bitsILi16EEENSU_INS5_IJSF_NSA_ILi8EEEEEENS5_IJSB_SF_EEEEEEEvNS4_8identityES11_NS12_IS14_S16_NSU_INS5_IJS17_SF_EEENS5_IJSF_SB_EEEEEEEvS1C_EENS_8epilogue10collective6detail29Sm90TmaWarpSpecializedAdapterINS1J_15DefaultEpilogueISI_SK_SK_NS1I_6thread17LinearCombinationISI_Li1EffLNS1N_9ScaleType4KindE0ELNS_15FloatRoundStyleE2ESI_EENS1_15EpilogueDefaultEEEEEvvEEEEvNT_6ParamsE:
        .type           _ZN7cutlass13device_kernelINS_4gemm6kernel13GemmUniversalIN4cute5tupleIJiiiiEEENS1_10collective13CollectiveMmaINS1_34MainloopSm90TmaGmmaWarpSpecializedILi4ENS5_IJNS4_1CILi1EEESB_SB_EEENS1_32KernelTmaWarpSpecializedPingpongEEENS5_IJNSA_ILi64EEENSA_ILi128EEESG_EEENS_10bfloat16_tENS5_IJSB_llEEESI_NS5_IJlSB_lEEENS4_8TiledMMAINS4_8MMA_AtomIJNS4_4SM904GMMA28MMA_64x128x16_F32BF16BF16_SSILNSO_5MajorE1ELSQ_0ELNSO_7ScaleInE1ELSR_1EEEEEENS4_6LayoutISC_NS5_IJNSA_ILi0EEESV_SV_EEEEENS5_IJNS4_10UnderscoreESY_SY_EEEEENS4_13SM90_TMA_LOADENS4_14ComposedLayoutINS4_7SwizzleILi3ELi4ELi3EEENS4_18smem_ptr_flag_bitsILi16EEENSU_INS5_IJSF_NSA_ILi8EEEEEENS5_IJSB_SF_EEEEEEEvNS4_8identityES11_NS12_IS14_S16_NSU_INS5_IJS17_SF_EEENS5_IJSF_SB_EEEEEEEvS1C_EENS_8epilogue10collective6detail29Sm90TmaWarpSpecializedAdapterINS1J_15DefaultEpilogueISI_SK_SK_NS1I_6thread17LinearCombinationISI_Li1EffLNS1N_9ScaleType4KindE0ELNS_15FloatRoundStyleE2ESI_EENS1_15EpilogueDefaultEEEEEvvEEEEvNT_6ParamsE,@function
        .size           _ZN7cutlass13device_kernelINS_4gemm6kernel13GemmUniversalIN4cute5tupleIJiiiiEEENS1_10collective13CollectiveMmaINS1_34MainloopSm90TmaGmmaWarpSpecializedILi4ENS5_IJNS4_1CILi1EEESB_SB_EEENS1_32KernelTmaWarpSpecializedPingpongEEENS5_IJNSA_ILi64EEENSA_ILi128EEESG_EEENS_10bfloat16_tENS5_IJSB_llEEESI_NS5_IJlSB_lEEENS4_8TiledMMAINS4_8MMA_AtomIJNS4_4SM904GMMA28MMA_64x128x16_F32BF16BF16_SSILNSO_5MajorE1ELSQ_0ELNSO_7ScaleInE1ELSR_1EEEEEENS4_6LayoutISC_NS5_IJNSA_ILi0EEESV_SV_EEEEENS5_IJNS4_10UnderscoreESY_SY_EEEEENS4_13SM90_TMA_LOADENS4_14ComposedLayoutINS4_7SwizzleILi3ELi4ELi3EEENS4_18smem_ptr_flag_bitsILi16EEENSU_INS5_IJSF_NSA_ILi8EEEEEENS5_IJSB_SF_EEEEEEEvNS4_8identityES11_NS12_IS14_S16_NSU_INS5_IJS17_SF_EEENS5_IJSF_SB_EEEEEEEvS1C_EENS_8epilogue10collective6detail29Sm90TmaWarpSpecializedAdapterINS1J_15DefaultEpilogueISI_SK_SK_NS1I_6thread17LinearCombinationISI_Li1EffLNS1N_9ScaleType4KindE0ELNS_15FloatRoundStyleE2ESI_EENS1_15EpilogueDefaultEEEEEvvEEEEvNT_6ParamsE,(.L_x_196 - _ZN7cutlass13device_kernelINS_4gemm6kernel13GemmUniversalIN4cute5tupleIJiiiiEEENS1_10collective13CollectiveMmaINS1_34MainloopSm90TmaGmmaWarpSpecializedILi4ENS5_IJNS4_1CILi1EEESB_SB_EEENS1_32KernelTmaWarpSpecializedPingpongEEENS5_IJNSA_ILi64EEENSA_ILi128EEESG_EEENS_10bfloat16_tENS5_IJSB_llEEESI_NS5_IJlSB_lEEENS4_8TiledMMAINS4_8MMA_AtomIJNS4_4SM904GMMA28MMA_64x128x16_F32BF16BF16_SSILNSO_5MajorE1ELSQ_0ELNSO_7ScaleInE1ELSR_1EEEEEENS4_6LayoutISC_NS5_IJNSA_ILi0EEESV_SV_EEEEENS5_IJNS4_10UnderscoreESY_SY_EEEEENS4_13SM90_TMA_LOADENS4_14ComposedLayoutINS4_7SwizzleILi3ELi4ELi3EEENS4_18smem_ptr_flag_bitsILi16EEENSU_INS5_IJSF_NSA_ILi8EEEEEENS5_IJSB_SF_EEEEEEEvNS4_8identityES11_NS12_IS14_S16_NSU_INS5_IJS17_SF_EEENS5_IJSF_SB_EEEEEEEvS1C_EENS_8epilogue10collective6detail29Sm90TmaWarpSpecializedAdapterINS1J_15DefaultEpilogueISI_SK_SK_NS1I_6thread17LinearCombinationISI_Li1EffLNS1N_9ScaleType4KindE0ELNS_15FloatRoundStyleE2ESI_EENS1_15EpilogueDefaultEEEEEvvEEEEvNT_6ParamsE)
        .other          _ZN7cutlass13device_kernelINS_4gemm6kernel13GemmUniversalIN4cute5tupleIJiiiiEEENS1_10collective13CollectiveMmaINS1_34MainloopSm90TmaGmmaWarpSpecializedILi4ENS5_IJNS4_1CILi1EEESB_SB_EEENS1_32KernelTmaWarpSpecializedPingpongEEENS5_IJNSA_ILi64EEENSA_ILi128EEESG_EEENS_10bfloat16_tENS5_IJSB_llEEESI_NS5_IJlSB_lEEENS4_8TiledMMAINS4_8MMA_AtomIJNS4_4SM904GMMA28MMA_64x128x16_F32BF16BF16_SSILNSO_5MajorE1ELSQ_0ELNSO_7ScaleInE1ELSR_1EEEEEENS4_6LayoutISC_NS5_IJNSA_ILi0EEESV_SV_EEEEENS5_IJNS4_10UnderscoreESY_SY_EEEEENS4_13SM90_TMA_LOADENS4_14ComposedLayoutINS4_7SwizzleILi3ELi4ELi3EEENS4_18smem_ptr_flag_bitsILi16EEENSU_INS5_IJSF_NSA_ILi8EEEEEENS5_IJSB_SF_EEEEEEEvNS4_8identityES11_NS12_IS14_S16_NSU_INS5_IJS17_SF_EEENS5_IJSF_SB_EEEEEEEvS1C_EENS_8epilogue10collective6detail29Sm90TmaWarpSpecializedAdapterINS1J_15DefaultEpilogueISI_SK_SK_NS1I_6thread17LinearCombinationISI_Li1EffLNS1N_9ScaleType4KindE0ELNS_15FloatRoundStyleE2ESI_EENS1_15EpilogueDefaultEEEEEvvEEEEvNT_6ParamsE,@"STO_CUDA_ENTRY STV_DEFAULT"
_ZN7cutlass13device_kernelINS_4gemm6kernel13GemmUniversalIN4cute5tupleIJiiiiEEENS1_10collective13CollectiveMmaINS1_34MainloopSm90TmaGmmaWarpSpecializedILi4ENS5_IJNS4_1CILi1EEESB_SB_EEENS1_32KernelTmaWarpSpecializedPingpongEEENS5_IJNSA_ILi64EEENSA_ILi128EEESG_EEENS_10bfloat16_tENS5_IJSB_llEEESI_NS5_IJlSB_lEEENS4_8TiledMMAINS4_8MMA_AtomIJNS4_4SM904GMMA28MMA_64x128x16_F32BF16BF16_SSILNSO_5MajorE1ELSQ_0ELNSO_7ScaleInE1ELSR_1EEEEEENS4_6LayoutISC_NS5_IJNSA_ILi0EEESV_SV_EEEEENS5_IJNS4_10UnderscoreESY_SY_EEEEENS4_13SM90_TMA_LOADENS4_14ComposedLayoutINS4_7SwizzleILi3ELi4ELi3EEENS4_18smem_ptr_flag_bitsILi16EEENSU_INS5_IJSF_NSA_ILi8EEEEEENS5_IJSB_SF_EEEEEEEvNS4_8identityES11_NS12_IS14_S16_NSU_INS5_IJS17_SF_EEENS5_IJSF_SB_EEEEEEEvS1C_EENS_8epilogue10collective6detail29Sm90TmaWarpSpecializedAdapterINS1J_15DefaultEpilogueISI_SK_SK_NS1I_6thread17LinearCombinationISI_Li1EffLNS1N_9ScaleType4KindE0ELNS_15FloatRoundStyleE2ESI_EENS1_15EpilogueDefaultEEEEEvvEEEEvNT_6ParamsE:
[----:B------:R-:W0:Y:S01]  /*0000*/  LDC R1, c[0x0][0x28] ;  /* 0x00000a00ff017b82 */ /* 0x000e220000000800 */
[----:B------:R-:W1:Y:S01]  /*0010*/  S2R R4, SR_TID.X ;  /* 0x0000000000047919 */ /* 0x000e620000002100 */
[----:B------:R-:W-:Y:S01]  /*0020*/  ELECT P0, URZ, PT ;  /* 0x00000000003f782f */ /* 0x000fe20003800000 */
[----:B------:R-:W-:Y:S01]  /*0030*/  BSSY B0, `(.L_x_0) ;  /* 0x0000014000007945 */ /* 0x000fe20003800000 */
[----:B-1----:R-:W-:-:S05]  /*0040*/  SHF.R.U32.HI R0, RZ, 0x5, R4 ;  /* 0x00000005ff007819 */ /* 0x002fca0000011604 */
[----:B------:R-:W1:Y:S02]  /*0050*/  SHFL.IDX PT, R2, R0, RZ, 0x1f ;  /* 0x00001fff00027589 */ /* 0x000e6400000e0000 */
[----:B-1----:R-:W-:Y:S02]  /*0060*/  R2UR UR8, R2 ;  /* 0x00000000020872ca */ /* 0x002fe400000e0000 */
[----:B------:R-:W-:-:S05]  /*0070*/  SHF.R.U32.HI R2, RZ, 0x7, R4 ;  /* 0x00000007ff027819 */ /* 0x000fca0000011604 */
[----:B------:R1:W2:Y:S06]  /*0080*/  SHFL.IDX PT, R3, R2, RZ, 0x1f ;  /* 0x00001fff02037589 */ /* 0x0002ac00000e0000 */
[----:B------:R-:W-:Y:S02]  /*0090*/  USHF.R.S32.HI UR4, URZ, 0x1f, UR8 ;  /* 0x0000001f3f047899 */ /* 0x000fe40008011408 */
[----:B------:R-:W-:Y:S02]  /*00a0*/  ISETP.NE.OR P0, PT, RZ, UR8, !P0 ;  /* 0x00000008ff007c0c */ /* 0x000fe4000c705670 */
[----:B------:R-:W-:-:S04]  /*00b0*/  ULEA.HI UR4, UR4, UR8, URZ, 0x2 ;  /* 0x0000000804047291 */ /* 0x000fc8000f8f103f */
[----:B------:R-:W-:-:S04]  /*00c0*/  ULOP3.LUT UR4, UR4, 0xfffffffc, URZ, 0xc0, !UPT ;  /* 0xfffffffc04047892 */ /* 0x000fc8000f8ec03f */
[----:B------:R-:W-:-:S03]  /*00d0*/  UIADD3 UR8, UR8, -UR4, URZ ;  /* 0x8000000408087290 */ /* 0x000fc6000fffe03f */
[----:B01----:R-:W-:Y:S09]  /*00e0*/  @P0 BRA `(.L_x_1) ;  /* 0x0000000000200947 */ /* 0x003ff20003800000 */
[----:B------:R-:W-:Y:S02]  /*00f0*/  ULDC.64 UR4, c[0x0][0x198] ;  /* 0x0000660000047ab9 */ /* 0x000fe40000000a00 */
[----:B------:R-:W-:Y:S02]  /*0100*/  UIADD3 UR6, UP0, UR4, 0xf0, URZ ;  /* 0x000000f004067890 */ /* 0x000fe4000ff1e03f */
[----:B------:R-:W-:Y:S02]  /*0110*/  UIADD3 UR4, UP1, UR4, 0x1f0, URZ ;  /* 0x000001f004047890 */ /* 0x000fe4000ff3e03f */
[----:B------:R-:W-:Y:S02]  /*0120*/  UIADD3.X UR7, URZ, UR5, URZ, UP0, !UPT ;  /* 0x000000053f077290 */ /* 0x000fe400087fe43f */
[----:B------:R-:W-:-:S07]  /*0130*/  UIADD3.X UR5, URZ, UR5, URZ, UP1, !UPT ;  /* 0x000000053f057290 */ /* 0x000fce0008ffe43f */
[----:B------:R0:W-:Y:S02]  /*0140*/  UTMACCTL.PF [UR6] ;  /* 0x00000000060079b9 */ /* 0x0001e40008040000 */
[----:B------:R0:W-:Y:S02]  /*0150*/  UTMACCTL.PF [UR4] ;  /* 0x00000000040079b9 */ /* 0x0001e40008040000 */
[----:B0-----:R-:W-:Y:S01]  /*0160*/  NOP ;  /* 0x0000000000007918 */ /* 0x001fe20000000000 */
.L_x_1:
[----:B------:R-:W-:Y:S05]  /*0170*/  BSYNC B0 ;  /* 0x0000000000007941 */ /* 0x000fea0003800000 */
.L_x_0:
[----:B------:R-:W0:Y:S01]  /*0180*/  SHFL.IDX PT, R5, R0, RZ, 0x1f ;  /* 0x00001fff00057589 */ /* 0x000e2200000e0000 */
[----:B--2---:R-:W-:Y:S01]  /*0190*/  R2UR UR15, R3 ;  /* 0x00000000030f72ca */ /* 0x004fe200000e0000 */
[----:B------:R-:W-:-:S04]  /*01a0*/  UISETP.NE.AND UP0, UPT, UR8, 0x3, UPT ;  /* 0x000000030800788c */ /* 0x000fc8000bf05270 */
[----:B------:R-:W-:-:S08]  /*01b0*/  UISETP.EQ.OR UP0, UPT, UR8, URZ, !UP0 ;  /* 0x0000003f0800728c */ /* 0x000fd0000c702670 */
[----:B------:R-:W-:Y:S02]  /*01c0*/  UIADD3 UR18, UR15, -0x1, URZ ;  /* 0xffffffff0f127890 */ /* 0x000fe4000fffe03f */
[----:B------:R-:W-:Y:S02]  /*01d0*/  UISETP.EQ.AND UP0, UPT, UR15, URZ, UP0 ;  /* 0x0000003f0f00728c */ /* 0x000fe40008702270 */
[----:B------:R-:W-:Y:S02]  /*01e0*/  UISETP.GE.U32.AND UP1, UPT, UR18, 0x2, UPT ;  /* 0x000000021200788c */ /* 0x000fe4000bf26070 */
[----:B------:R-:W-:Y:S01]  /*01f0*/  USEL UR39, URZ, 0x1, !UP0 ;  /* 0x000000013f277887 */ /* 0x000fe2000c000000 */
[----:B0-----:R-:W-:-:S03]  /*0200*/  ISETP.NE.AND P0, PT, R5, RZ, PT ;  /* 0x000000ff0500720c */ /* 0x001fc60003f05270 */
[----:B------:R-:W-:-:S10]  /*0210*/  USEL UR39, UR39, 0x2, UP1 ;  /* 0x0000000227277887 */ /* 0x000fd40008800000 */
[----:B------:R-:W-:Y:S05]  /*0220*/  @P0 BRA `(.L_x_2) ;  /* 0x0000000000580947 */ /* 0x000fea0003800000 */
[----:B------:R-:W0:Y:S01]  /*0230*/  S2UR UR9, SR_CgaCtaId ;  /* 0x00000000000979c3 */ /* 0x000e220000008800 */
[----:B------:R-:W-:Y:S01]  /*0240*/  UMOV UR4, 0x400 ;  /* 0x0000040000047882 */ /* 0x000fe20000000000 */
[----:B------:R-:W-:Y:S01]  /*0250*/  UMOV UR5, 0x1 ;  /* 0x0000000100057882 */ /* 0x000fe20000000000 */
[----:B------:R-:W-:Y:S01]  /*0260*/  UMOV UR6, 0x80 ;  /* 0x0000008000067882 */ /* 0x000fe20000000000 */
[----:B------:R-:W-:Y:S01]  /*0270*/  ELECT P0, URZ, PT ;  /* 0x00000000003f782f */ /* 0x000fe20003800000 */
[----:B------:R-:W-:-:S04]  /*0280*/  UIADD3 UR6, -UR6, 0x100000, URZ ;  /* 0x0010000006067890 */ /* 0x000fc8000fffe13f */
[----:B------:R-:W-:Y:S02]  /*0290*/  USHF.L.U32 UR7, UR6, 0xb, URZ ;  /* 0x0000000b06077899 */ /* 0x000fe4000800063f */
[----:B------:R-:W-:Y:S02]  /*02a0*/  USHF.L.U32 UR6, UR6, 0x1, URZ ;  /* 0x0000000106067899 */ /* 0x000fe4000800063f */
[----:B0-----:R-:W-:Y:S02]  /*02b0*/  ULEA UR9, UR9, UR4, 0x18 ;  /* 0x0000000409097291 */ /* 0x001fe4000f8ec03f */
[----:B------:R-:W-:-:S04]  /*02c0*/  UIADD3 UR4, -UR5, 0x100000, URZ ;  /* 0x0010000005047890 */ /* 0x000fc8000fffe13f */
[----:B------:R-:W-:Y:S02]  /*02d0*/  USHF.L.U32 UR5, UR4, 0xb, URZ ;  /* 0x0000000b04057899 */ /* 0x000fe4000800063f */
[----:B------:R-:W-:Y:S01]  /*02e0*/  USHF.L.U32 UR4, UR4, 0x1, URZ ;  /* 0x0000000104047899 */ /* 0x000fe2000800063f */
[----:B------:R-:W0:Y:S11]  /*02f0*/  FENCE.VIEW.ASYNC.S ;  /* 0x00000000000073c6 */ /* 0x000e360000000000 */
[----:B0-----:R0:W1:Y:S01]  /*0300*/  SYNCS.EXCH.64 URZ, [UR9], UR4 ;  /* 0x00000004093f75b2 */ /* 0x0010620008000100 */
[----:B------:R0:W2:Y:S01]  /*0310*/  SYNCS.EXCH.64 URZ, [UR9+0x20], UR6 ;  /* 0x00002006093f75b2 */ /* 0x0000a20008000100 */
[----:B------:R0:W3:Y:S01]  /*0320*/  SYNCS.EXCH.64 URZ, [UR9+0x8], UR4 ;  /* 0x00000804093f75b2 */ /* 0x0000e20008000100 */
[----:B------:R0:W4:Y:S01]  /*0330*/  SYNCS.EXCH.64 URZ, [UR9+0x28], UR6 ;  /* 0x00002806093f75b2 */ /* 0x0001220008000100 */
[----:B------:R0:W0:Y:S01]  /*0340*/  SYNCS.EXCH.64 URZ, [UR9+0x10], UR4 ;  /* 0x00001004093f75b2 */ /* 0x0000220008000100 */
[----:B------:R0:W0:Y:S01]  /*0350*/  SYNCS.EXCH.64 URZ, [UR9+0x30], UR6 ;  /* 0x00003006093f75b2 */ /* 0x0000220008000100 */
[----:B------:R0:W0:Y:S01]  /*0360*/  SYNCS.EXCH.64 URZ, [UR9+0x18], UR4 ;  /* 0x00001804093f75b2 */ /* 0x0000220008000100 */
[----:B------:R0:W0:Y:S01]  /*0370*/  SYNCS.EXCH.64 URZ, [UR9+0x38], UR6 ;  /* 0x00003806093f75b2 */ /* 0x0000220008000100 */
[----:B------:R-:W-:Y:S01]  /*0380*/  NOP ;  /* 0x0000000000007918 */ /* 0x000fe20000000000 */
.L_x_2:
[----:B------:R-:W5:Y:S01]  /*0390*/  SHFL.IDX PT, R5, R0, RZ, 0x1f ;  /* 0x00001fff00057589 */ /* 0x000f6200000e0000 */
[----:B------:R-:W-:Y:S01]  /*03a0*/  ELECT P0, URZ, PT ;  /* 0x00000000003f782f */ /* 0x000fe20003800000 */
[----:B------:R-:W-:Y:S01]  /*03b0*/  NOP ;  /* 0x0000000000007918 */ /* 0x000fe20000000000 */
[----:B------:R-:W-:Y:S01]  /*03c0*/  ELECT P1, URZ, PT ;  /* 0x00000000003f782f */ /* 0x000fe20003820000 */
[----:B------:R-:W1:Y:S01]  /*03d0*/  SHFL.IDX PT, R3, R0, RZ, 0x1f ;  /* 0x00001fff00037589 */ /* 0x000e6200000e0000 */
[----:B0-----:R-:W-:Y:S01]  /*03e0*/  UMOV UR4, 0x20 ;  /* 0x0000002000047882 */ /* 0x001fe20000000000 */
[----:B------:R-:W-:Y:S01]  /*03f0*/  UMOV UR12, 0x80 ;  /* 0x00000080000c7882 */ /* 0x000fe20000000000 */
[----:B------:R-:W-:Y:S01]  /*0400*/  NOP ;  /* 0x0000000000007918 */ /* 0x000fe20000000000 */
[----:B------:R0:W0:Y:S01]  /*0410*/  SHFL.IDX PT, R95, R2, RZ, 0x1f ;  /* 0x00001fff025f7589 */ /* 0x00002200000e0000 */
[----:B------:R-:W-:Y:S01]  /*0420*/  ULDC.64 UR54, c[0x0][0x208] ;  /* 0x0000820000367ab9 */ /* 0x000fe20000000a00 */
[----:B-----5:R-:W-:-:S02]  /*0430*/  ISETP.NE.OR P0, PT, R5, RZ, !P0 ;  /* 0x000000ff0500720c */ /* 0x020fc40004705670 */
[----:B-1----:R-:W-:Y:S02]  /*0440*/  ISETP.NE.OR P1, PT, R3, RZ, !P1 ;  /* 0x000000ff0300720c */ /* 0x002fe40004f25670 */
[----:B------:R-:W-:-:S04]  /*0450*/  SHF.R.S32.HI R3, RZ, 0x1f, R4 ;  /* 0x0000001fff037819 */ /* 0x000fc80000011404 */
[----:B------:R-:W-:-:S05]  /*0460*/  LEA.HI R3, R3, R4, RZ, 0x7 ;  /* 0x0000000403037211 */ /* 0x000fca00078f38ff */
[----:B------:R-:W-:Y:S01]  /*0470*/  VOTEU.ALL UP0, P0 ;  /* 0x00000000003f7886 */ /* 0x000fe20000000000 */
[----:B------:R-:W-:Y:S01]  /*0480*/  LOP3.LUT R3, R3, 0xffffff80, RZ, 0xc0, !PT ;  /* 0xffffff8003037812 */ /* 0x000fe200078ec0ff */
[----:B------:R-:W-:-:S03]  /*0490*/  VOTEU.ALL UP1, P1 ;  /* 0x00000000003f7886 */ /* 0x000fc60000820000 */
[----:B------:R-:W1:Y:S01]  /*04a0*/  @!UP0 S2UR UR7, SR_CgaCtaId ;  /* 0x00000000000789c3 */ /* 0x000e620000008800 */
[----:B------:R-:W-:Y:S01]  /*04b0*/  @!UP0 UMOV UR6, 0x400 ;  /* 0x0000040000068882 */ /* 0x000fe20000000000 */
[----:B------:R-:W-:-:S04]  /*04c0*/  @!UP0 UIADD3 UR4, -UR4, 0x100000, URZ ;  /* 0x0010000004048890 */ /* 0x000fc8000fffe13f */
[----:B------:R-:W-:Y:S02]  /*04d0*/  @!UP0 USHF.L.U32 UR5, UR4, 0xb, URZ ;  /* 0x0000000b04058899 */ /* 0x000fe4000800063f */
[----:B------:R-:W-:Y:S01]  /*04e0*/  @!UP0 USHF.L.U32 UR4, UR4, 0x1, URZ ;  /* 0x0000000104048899 */ /* 0x000fe2000800063f */
[----:B------:R-:W-:Y:S01]  /*04f0*/  IMAD.IADD R3, R4, 0x1, -R3 ;  /* 0x0000000104037824 */ /* 0x000fe200078e0a03 */
[----:B------:R-:W-:Y:S01]  /*0500*/  @!UP1 UMOV UR10, 0x400 ;  /* 0x00000400000a9882 */ /* 0x000fe20000000000 */
[----:B------:R-:W-:Y:S01]  /*0510*/  VOTEU.ALL UP2, P1 ;  /* 0x00000000003f7886 */ /* 0x000fe20000840000 */
[----:B------:R-:W-:Y:S01]  /*0520*/  VOTEU.ALL UP3, P1 ;  /* 0x00000000003f7886 */ /* 0x000fe20000860000 */
[----:B------:R-:W-:Y:S01]  /*0530*/  VOTEU.ALL UP4, P1 ;  /* 0x00000000003f7886 */ /* 0x000fe20000880000 */
[----:B------:R-:W5:Y:S01]  /*0540*/  @!UP1 S2UR UR11, SR_CgaCtaId ;  /* 0x00000000000b99c3 */ /* 0x000f620000008800 */
[----:B------:R-:W-:Y:S01]  /*0550*/  VOTEU.ALL UP5, P1 ;  /* 0x00000000003f7886 */ /* 0x000fe200008a0000 */
[----:B------:R-:W-:Y:S01]  /*0560*/  ISETP.NE.AND P1, PT, RZ, UR15, PT ;  /* 0x0000000fff007c0c */ /* 0x000fe2000bf25270 */
[----:B-1----:R-:W-:-:S02]  /*0570*/  @!UP0 ULEA UR9, UR7, UR6, 0x18 ;  /* 0x0000000607098291 */ /* 0x002fc4000f8ec03f */
[----:B------:R-:W-:-:S04]  /*0580*/  @!UP1 UIADD3 UR6, -UR12, 0x100000, URZ ;  /* 0x001000000c069890 */ /* 0x000fc8000fffe13f */
[----:B------:R-:W-:Y:S02]  /*0590*/  @!UP1 USHF.L.U32 UR7, UR6, 0xb, URZ ;  /* 0x0000000b06079899 */ /* 0x000fe4000800063f */
[----:B------:R-:W-:Y:S01]  /*05a0*/  @!UP1 USHF.L.U32 UR6, UR6, 0x1, URZ ;  /* 0x0000000106069899 */ /* 0x000fe2000800063f */
[----:B------:R-:W-:Y:S01]  /*05b0*/  VOTEU.ALL UP0, P0 ;  /* 0x00000000003f7886 */ /* 0x000fe20000000000 */
[----:B-----5:R-:W-:Y:S01]  /*05c0*/  @!UP1 ULEA UR10, UR11, UR10, 0x18 ;  /* 0x0000000a0b0a9291 */ /* 0x020fe2000f8ec03f */
[----:B------:R-:W-:Y:S01]  /*05d0*/  VOTEU.ALL UP1, P0 ;  /* 0x00000000003f7886 */ /* 0x000fe20000020000 */
[----:B------:R-:W1:Y:S02]  /*05e0*/  FENCE.VIEW.ASYNC.S ;  /* 0x00000000000073c6 */ /* 0x000e640000000000 */
[----:B-1----:R-:W2:Y:S02]  /*05f0*/  @!UP0 SYNCS.EXCH.64 URZ, [UR9+0x70], UR4 ;  /* 0x00007004093f85b2 */ /* 0x002ea40008000100 */
[----:B------:R1:W2:Y:S01]  /*0600*/  @!UP1 SYNCS.EXCH.64 URZ, [UR9+0x78], UR4 ;  /* 0x00007804093f95b2 */ /* 0x0002a20008000100 */
[----:B------:R-:W-:Y:S01]  /*0610*/  NOP ;  /* 0x0000000000007918 */ /* 0x000fe20000000000 */
[----:B-1----:R-:W-:-:S02]  /*0620*/  ULDC.64 UR4, c[0x0][0x598] ;  /* 0x0001660000047ab9 */ /* 0x002fc40000000a00 */
[----:B------:R-:W-:Y:S02]  /*0630*/  ISETP.NE.U32.AND P0, PT, RZ, UR4, PT ;  /* 0x00000004ff007c0c */ /* 0x000fe4000bf05070 */
[----:B------:R1:W2:Y:S02]  /*0640*/  @!UP2 SYNCS.EXCH.64 URZ, [UR10+0x50], UR6 ;  /* 0x000050060a3fa5b2 */ /* 0x0002a40008000100 */
[----:B------:R-:W-:Y:S01]  /*0650*/  ISETP.NE.AND.EX P0, PT, RZ, UR5, PT, P0 ;  /* 0x00000005ff007c0c */ /* 0x000fe2000bf05300 */
[----:B------:R1:W2:Y:S01]  /*0660*/  @!UP3 SYNCS.EXCH.64 URZ, [UR10+0x58], UR6 ;  /* 0x000058060a3fb5b2 */ /* 0x0002a20008000100 */
[----:B------:R1:W2:Y:S01]  /*0670*/  @!UP4 SYNCS.EXCH.64 URZ, [UR10+0x60], UR6 ;  /* 0x000060060a3fc5b2 */ /* 0x0002a20008000100 */
[----:B------:R1:W2:Y:S01]  /*0680*/  @!UP5 SYNCS.EXCH.64 URZ, [UR10+0x68], UR6 ;  /* 0x000068060a3fd5b2 */ /* 0x0002a20008000100 */
[----:B------:R-:W-:Y:S01]  /*0690*/  NOP ;  /* 0x0000000000007918 */ /* 0x000fe20000000000 */
[----:B--234-:R-:W-:Y:S08]  /*06a0*/  BAR.SYNC.DEFER_BLOCKING 0x0 ;  /* 0x0000000000007b1d */ /* 0x01cff00000010000 */
[----:B01----:R-:W-:Y:S05]  /*06b0*/  @!P0 BRA `(.L_x_3) ;  /* 0x00000000001c8947 */ /* 0x003fea0003800000 */
[----:B------:R-:W0:Y:S02]  /*06c0*/  LDC.64 R6, c[0x0][0x598] ;  /* 0x00016600ff067b82 */ /* 0x000e240000000a00 */
[----:B0-----:R-:W2:Y:S02]  /*06d0*/  LDG.E.64 R6, desc[UR54][R6.64] ;  /* 0x0000003606067981 */ /* 0x001ea4000c1e1b00 */
[----:B--2---:R-:W-:-:S04]  /*06e0*/  ISETP.NE.U32.AND P0, PT, R6, RZ, PT ;  /* 0x000000ff0600720c */ /* 0x004fc80003f05070 */
[----:B------:R-:W-:-:S13]  /*06f0*/  ISETP.NE.AND.EX P0, PT, R7, RZ, PT, P0 ;  /* 0x000000ff0700720c */ /* 0x000fda0003f05300 */
[----:B------:R-:W-:Y:S05]  /*0700*/  @!P0 BRA `(.L_x_3) ;  /* 0x0000000000088947 */ /* 0x000fea0003800000 */
[----:B------:R1:W5:Y:S01]  /*0710*/  LD.E R22, desc[UR54][R6.64] ;  /* 0x0000003606167980 */ /* 0x000362000c101900 */
[----:B------:R-:W-:Y:S05]  /*0720*/  BRA `(.L_x_4) ;  /* 0x0000000000247947 */ /* 0x000fea0003800000 */
.L_x_3:
[----:B------:R-:W-:Y:S02]  /*0730*/  ULDC.64 UR4, c[0x0][0x588] ;  /* 0x0001620000047ab9 */ /* 0x000fe40000000a00 */
[----:B------:R-:W-:-:S04]  /*0740*/  ISETP.NE.U32.AND P0, PT, RZ, UR4, PT ;  /* 0x00000004ff007c0c */ /* 0x000fc8000bf05070 */
[----:B------:R-:W-:-:S13]  /*0750*/  ISETP.NE.AND.EX P0, PT, RZ, UR5, PT, P0 ;  /* 0x00000005ff007c0c */ /* 0x000fda000bf05300 */
[----:B------:R-:W-:Y:S05]  /*0760*/  @!P0 BRA `(.L_x_5) ;  /* 0x00000000000c8947 */ /* 0x000fea0003800000 */
[----:B------:R-:W0:Y:S02]  /*0770*/  LDC.64 R22, c[0x0][0x588] ;  /* 0x00016200ff167b82 */ /* 0x000e240000000a00 */
[----:B0-----:R0:W5:Y:S01]  /*0780*/  LDG.E R22, desc[UR54][R22.64] ;  /* 0x0000003616167981 */ /* 0x001162000c1e1900 */
[----:B------:R-:W-:Y:S05]  /*0790*/  BRA `(.L_x_4) ;  /* 0x0000000000087947 */ /* 0x000fea0003800000 */
.L_x_5:
[----:B------:R-:W-:Y:S02]  /*07a0*/  ULDC UR4, c[0x0][0x580] ;  /* 0x0001600000047ab9 */ /* 0x000fe40000000800 */
[----:B------:R-:W-:-:S07]  /*07b0*/  IMAD.U32 R22, RZ, RZ, UR4 ;  /* 0x00000004ff167e24 */ /* 0x000fce000f8e00ff */
.L_x_4:
[----:B------:R-:W-:Y:S02]  /*07c0*/  ULDC.64 UR4, c[0x0][0x5a0] ;  /* 0x0001680000047ab9 */ /* 0x000fe40000000a00 */
[----:B------:R-:W-:-:S04]  /*07d0*/  ISETP.NE.U32.AND P0, PT, RZ, UR4, PT ;  /* 0x00000004ff007c0c */ /* 0x000fc8000bf05070 */
[----:B------:R-:W-:-:S13]  /*07e0*/  ISETP.NE.AND.EX P0, PT, RZ, UR5, PT, P0 ;  /* 0x00000005ff007c0c */ /* 0x000fda000bf05300 */
[----:B------:R-:W-:Y:S05]  /*07f0*/  @!P0 BRA `(.L_x_6) ;  /* 0x00000000001c8947 */ /* 0x000fea0003800000 */
[----:B-1----:R-:W1:Y:S02]  /*0800*/  LDC.64 R6, c[0x0][0x5a0] ;  /* 0x00016800ff067b82 */ /* 0x002e640000000a00 */
[----:B-1----:R-:W2:Y:S02]  /*0810*/  LDG.E.64 R6, desc[UR54][R6.64] ;  /* 0x0000003606067981 */ /* 0x002ea4000c1e1b00 */
[----:B--2---:R-:W-:-:S04]  /*0820*/  ISETP.NE.U32.AND P0, PT, R6, RZ, PT ;  /* 0x000000ff0600720c */ /* 0x004fc80003f05070 */
[----:B------:R-:W-:-:S13]  /*0830*/  ISETP.NE.AND.EX P0, PT, R7, RZ, PT, P0 ;  /* 0x000000ff0700720c */ /* 0x000fda0003f05300 */
[----:B------:R-:W-:Y:S05]  /*0840*/  @!P0 BRA `(.L_x_6) ;  /* 0x0000000000088947 */ /* 0x000fea0003800000 */
[----:B0-----:R2:W5:Y:S01]  /*0850*/  LD.E R23, desc[UR54][R6.64] ;  /* 0x0000003606177980 */ /* 0x001562000c101900 */
[----:B------:R-:W-:Y:S05]  /*0860*/  BRA `(.L_x_7) ;  /* 0x0000000000247947 */ /* 0x000fea0003800000 */
.L_x_6:
[----:B------:R-:W-:Y:S02]  /*0870*/  ULDC.64 UR4, c[0x0][0x590] ;  /* 0x0001640000047ab9 */ /* 0x000fe40000000a00 */
[----:B------:R-:W-:-:S04]  /*0880*/  ISETP.NE.U32.AND P0, PT, RZ, UR4, PT ;  /* 0x00000004ff007c0c */ /* 0x000fc8000bf05070 */
[----:B------:R-:W-:-:S13]  /*0890*/  ISETP.NE.AND.EX P0, PT, RZ, UR5, PT, P0 ;  /* 0x00000005ff007c0c */ /* 0x000fda000bf05300 */
[----:B------:R-:W-:Y:S05]  /*08a0*/  @!P0 BRA `(.L_x_8) ;  /* 0x00000000000c8947 */ /* 0x000fea0003800000 */
[----:B-1----:R-:W0:Y:S02]  /*08b0*/  LDC.64 R6, c[0x0][0x590] ;  /* 0x00016400ff067b82 */ /* 0x002e240000000a00 */
[----:B0-----:R0:W5:Y:S01]  /*08c0*/  LDG.E R23, desc[UR54][R6.64] ;  /* 0x0000003606177981 */ /* 0x001162000c1e1900 */
[----:B------:R-:W-:Y:S05]  /*08d0*/  BRA `(.L_x_7) ;  /* 0x0000000000087947 */ /* 0x000fea0003800000 */
.L_x_8:
[----:B------:R-:W-:Y:S02]  /*08e0*/  ULDC UR4, c[0x0][0x584] ;  /* 0x0001610000047ab9 */ /* 0x000fe40000000800 */
[----:B0-----:R-:W-:-:S07]  /*08f0*/  IMAD.U32 R23, RZ, RZ, UR4 ;  /* 0x00000004ff177e24 */ /* 0x001fce000f8e00ff */
.L_x_7:
[----:B------:R-:W3:Y:S01]  /*0900*/  S2UR UR10, SR_CTAID.Y ;  /* 0x00000000000a79c3 */ /* 0x000ee20000002600 */
[----:B------:R-:W-:Y:S01]  /*0910*/  ULDC UR5, c[0x0][0x65c] ;  /* 0x0001970000057ab9 */ /* 0x000fe20000000800 */
[----:B------:R-:W-:Y:S01]  /*0920*/  UISETP.NE.AND UP0, UPT, UR15, 0x2, UPT ;  /* 0x000000020f00788c */ /* 0x000fe2000bf05270 */
[----:B------:R-:W-:Y:S01]  /*0930*/  IMAD.MOV.U32 R18, RZ, RZ, -0x1 ;  /* 0xffffffffff127424 */ /* 0x000fe200078e00ff */
[----:B------:R-:W-:Y:S01]  /*0940*/  UISETP.NE.AND UP2, UPT, UR5, 0x1, UPT ;  /* 0x000000010500788c */ /* 0x000fe2000bf45270 */
[----:B------:R-:W-:Y:S02]  /*0950*/  IMAD.MOV.U32 R2, RZ, RZ, -0x1 ;  /* 0xffffffffff027424 */ /* 0x000fe400078e00ff */
[----:B------:R-:W-:Y:S01]  /*0960*/  IMAD.MOV.U32 R19, RZ, RZ, -0x1 ;  /* 0xffffffffff137424 */ /* 0x000fe200078e00ff */
[----:B------:R-:W4:Y:S01]  /*0970*/  S2UR UR4, SR_CTAID.X ;  /* 0x00000000000479c3 */ /* 0x000f220000002500 */
[----:B------:R-:W-:-:S06]  /*0980*/  UP2UR UR37, UPR, URZ, 0x4 ;  /* 0x000000043f257883 */ /* 0x000fcc0008000000 */
[----:B------:R-:W-:Y:S01]  /*0990*/  @UP2 ULDC UR12, c[0x0][0x10] ;  /* 0x00000400000c2ab9 */ /* 0x000fe20000000800 */
[----:B------:R-:W-:Y:S01]  /*09a0*/  @UP2 UMOV UR7, URZ ;  /* 0x0000003f00072c82 */ /* 0x000fe20008000000 */
[----:B------:R-:W-:Y:S01]  /*09b0*/  @UP2 UMOV UR5, URZ ;  /* 0x0000003f00052c82 */ /* 0x000fe20008000000 */
[----:B012---:R-:W0:Y:S01]  /*09c0*/  LDC.64 R6, c[0x0][0x650] ;  /* 0x00019400ff067b82 */ /* 0x007e220000000a00 */
[----:B---3--:R-:W-:Y:S02]  /*09d0*/  @UP2 UMOV UR9, UR10 ;  /* 0x0000000a00092c82 */ /* 0x008fe40008000000 */
[----:B------:R-:W-:Y:S01]  /*09e0*/  @UP2 UMOV UR6, UR9 ;  /* 0x0000000900062c82 */ /* 0x000fe20008000000 */
[----:B------:R-:W-:Y:S01]  /*09f0*/  @!UP2 UMOV UR9, UR10 ;  /* 0x0000000a0009ac82 */ /* 0x000fe20008000000 */
[----:B----4-:R-:W-:-:S03]  /*0a00*/  @UP2 UIMAD.WIDE.U32 UR12, UR4, UR12, UR6 ;  /* 0x0000000c040c22a5 */ /* 0x010fc6000f8e0006 */
[----:B------:R-:W-:Y:S01]  /*0a10*/  @!UP2 ULDC UR6, c[0x0][0xc] ;  /* 0x000003000006aab9 */ /* 0x000fe20000000800 */
[----:B------:R-:W-:Y:S01]  /*0a20*/  @UP2 UIADD3 UR14, UR13, UR5, URZ ;  /* 0x000000050d0e2290 */ /* 0x000fe2000fffe03f */
[----:B------:R-:W-:Y:S02]  /*0a30*/  ULDC UR10, c[0x0][0xc] ;  /* 0x00000300000a7ab9 */ /* 0x000fe40000000800 */
[----:B------:R-:W-:Y:S01]  /*0a40*/  UMOV UR5, URZ ;  /* 0x0000003f00057c82 */ /* 0x000fe20008000000 */
[----:B------:R-:W-:Y:S01]  /*0a50*/  ULDC UR11, c[0x0][0x10] ;  /* 0x00000400000b7ab9 */ /* 0x000fe20000000800 */
[----:B------:R-:W-:Y:S02]  /*0a60*/  @!UP2 UIMAD.WIDE.U32 UR6, UR6, UR9, UR4 ;  /* 0x000000090606a2a5 */ /* 0x000fe4000f8e0004 */
[----:B------:R-:W-:Y:S01]  /*0a70*/  UIMAD.WIDE.U32 UR10, UR10, UR11, URZ ;  /* 0x0000000b0a0a72a5 */ /* 0x000fe2000f8e003f */
[----:B------:R-:W-:-:S03]  /*0a80*/  ULDC UR13, c[0x0][0x14] ;  /* 0x00000500000d7ab9 */ /* 0x000fc60000000800 */
[----:B------:R-:W-:Y:S02]  /*0a90*/  UIMAD.WIDE.U32 UR52, UR10, UR13, URZ ;  /* 0x0000000d0a3472a5 */ /* 0x000fe4000f8e003f */
[----:B------:R-:W-:Y:S01]  /*0aa0*/  UIMAD UR38, UR11, UR13, URZ ;  /* 0x0000000d0b2672a4 */ /* 0x000fe2000f8e023f */
[----:B------:R-:W-:Y:S01]  /*0ab0*/  @!UP2 UMOV UR12, UR6 ;  /* 0x00000006000cac82 */ /* 0x000fe20008000000 */
[----:B------:R-:W-:Y:S02]  /*0ac0*/  @!UP2 UMOV UR14, UR7 ;  /* 0x00000007000eac82 */ /* 0x000fe40008000000 */
[----:B------:R-:W-:Y:S02]  /*0ad0*/  UIADD3 UR38, UR53, UR38, URZ ;  /* 0x0000002635267290 */ /* 0x000fe4000fffe03f */
[----:B------:R-:W-:-:S04]  /*0ae0*/  UIADD3 UR6, UP1, UR12, UR52, URZ ;  /* 0x000000340c067290 */ /* 0x000fc8000ff3e03f */
[----:B------:R-:W-:Y:S02]  /*0af0*/  UIADD3.X UR7, UR14, UR38, URZ, UP1, !UPT ;  /* 0x000000260e077290 */ /* 0x000fe40008ffe43f */
[----:B------:R-:W-:Y:S02]  /*0b00*/  USEL UR6, UR6, UR12, !UP0 ;  /* 0x0000000c06067287 */ /* 0x000fe4000c000000 */
[----:B------:R-:W-:-:S04]  /*0b10*/  USEL UR7, UR7, UR14, !UP0 ;  /* 0x0000000e07077287 */ /* 0x000fc8000c000000 */
[----:B0-----:R-:W-:Y:S01]  /*0b20*/  ISETP.LE.U32.AND P0, PT, R6, UR6, PT ;  /* 0x0000000606007c0c */ /* 0x001fe2000bf03070 */
[----:B------:R-:W-:Y:S02]  /*0b30*/  IMAD.U32 R16, RZ, RZ, UR6 ;  /* 0x00000006ff107e24 */ /* 0x000fe4000f8e00ff */
[----:B------:R-:W-:Y:S02]  /*0b40*/  IMAD.U32 R0, RZ, RZ, UR7 ;  /* 0x00000007ff007e24 */ /* 0x000fe4000f8e00ff */
[----:B------:R-:W-:-:S03]  /*0b50*/  IMAD.U32 R17, RZ, RZ, UR7 ;  /* 0x00000007ff117e24 */ /* 0x000fc6000f8e00ff */
[----:B------:R-:W-:Y:S02]  /*0b60*/  ISETP.GE.U32.AND.EX P0, PT, R0, R7, PT, P0 ;  /* 0x000000070000720c */ /* 0x000fe40003f06100 */
[----:B------:R-:W-:-:S11]  /*0b70*/  PRMT R0, RZ, 0x7610, R0 ;  /* 0x00007610ff007816 */ /* 0x000fd60000000000 */
[----:B------:R-:W-:Y:S05]  /*0b80*/  @P0 BRA `(.L_x_9) ;  /* 0x00000004008c0947 */ /* 0x000fea0003800000 */
[----:B------:R-:W-:Y:S01]  /*0b90*/  I2FP.F32.U32 R0, UR4 ;  /* 0x0000000400007c45 */ /* 0x000fe20008201000 */
[----:B------:R-:W-:Y:S01]  /*0ba0*/  ULDC.64 UR16, c[0x0][0x628] ;  /* 0x00018a0000107ab9 */ /* 0x000fe20000000a00 */
[----:B------:R-:W-:Y:S01]  /*0bb0*/  ULDC UR6, c[0x0][0x150] ;  /* 0x0000540000067ab9 */ /* 0x000fe20000000800 */
[----:B------:R-:W-:Y:S01]  /*0bc0*/  ISETP.NE.U32.AND P0, PT, RZ, UR16, PT ;  /* 0x00000010ff007c0c */ /* 0x000fe2000bf05070 */
[----:B------:R-:W-:Y:S01]  /*0bd0*/  ULDC UR15, c[0x0][0x630] ;  /* 0x00018c00000f7ab9 */ /* 0x000fe20000000800 */
[----:B------:R-:W-:Y:S01]  /*0be0*/  FMUL R0, R0, UR6 ;  /* 0x0000000600007c20 */ /* 0x000fe20008400000 */
[----:B------:R-:W-:Y:S01]  /*0bf0*/  R2UR UR19, R16 ;  /* 0x00000000101372ca */ /* 0x000fe200000e0000 */
[----:B------:R-:W-:Y:S01]  /*0c00*/  ULDC UR21, c[0x0][0x154] ;  /* 0x0000550000157ab9 */ /* 0x000fe20000000800 */
[----:B------:R-:W-:Y:S01]  /*0c10*/  ISETP.NE.AND.EX P0, PT, RZ, UR17, PT, P0 ;  /* 0x00000011ff007c0c */ /* 0x000fe2000bf05300 */
[----:B------:R0:W1:Y:S01]  /*0c20*/  F2I.U32.TRUNC.NTZ R2, R0 ;  /* 0x0000000000027305 */ /* 0x000062000020f000 */
[----:B------:R-:W-:-:S02]  /*0c30*/  R2UR UR20, R17 ;  /* 0x00000000111472ca */ /* 0x000fc400000e0000 */
[----:B------:R-:W-:Y:S02]  /*0c40*/  R2UR UR6, R16 ;  /* 0x00000000100672ca */ /* 0x000fe400000e0000 */
[----:B------:R-:W-:-:S07]  /*0c50*/  R2UR UR7, R17 ;  /* 0x00000000110772ca */ /* 0x000fce00000e0000 */
[----:B0-----:R-:W-:Y:S08]  /*0c60*/  @!P0 BRA `(.L_x_10) ;  /* 0x0000000000308947 */ /* 0x001ff00003800000 */
[----:B------:R-:W-:Y:S01]  /*0c70*/  R2UR UR6, R16 ;  /* 0x00000000100672ca */ /* 0x000fe200000e0000 */
[----:B------:R-:W-:Y:S01]  /*0c80*/  ULDC UR12, c[0x0][0x634] ;  /* 0x00018d00000c7ab9 */ /* 0x000fe20000000800 */
[----:B------:R-:W-:-:S11]  /*0c90*/  R2UR UR14, R17 ;  /* 0x00000000110e72ca */ /* 0x000fd600000e0000 */
[----:B------:R-:W-:-:S04]  /*0ca0*/  UIADD3 UR12, UP1, UR6, UR12, URZ ;  /* 0x0000000c060c7290 */ /* 0x000fc8000ff3e03f */
[----:B------:R-:W-:-:S04]  /*0cb0*/  UIADD3.X UR14, URZ, UR14, URZ, UP1, !UPT ;  /* 0x0000000e3f0e7290 */ /* 0x000fc80008ffe43f */
[----:B------:R-:W-:-:S04]  /*0cc0*/  UIMAD.WIDE.U32 UR6, UR14, UR16, URZ ;  /* 0x000000100e0672a5 */ /* 0x000fc8000f8e003f */
[----:B------:R-:W-:Y:S02]  /*0cd0*/  UIMAD.WIDE.U32 UR10, UP1, UR12, UR17, UR6 ;  /* 0x000000110c0a72a5 */ /* 0x000fe4000f820006 */
[----:B------:R-:W-:Y:S02]  /*0ce0*/  UIMAD.WIDE.U32 UR6, UR12, UR16, URZ ;  /* 0x000000100c0672a5 */ /* 0x000fe4000f8e003f */
[----:B------:R-:W-:Y:S02]  /*0cf0*/  UIADD3.X UR13, URZ, URZ, URZ, UP1, !UPT ;  /* 0x0000003f3f0d7290 */ /* 0x000fe40008ffe43f */
[----:B------:R-:W-:Y:S01]  /*0d00*/  UIADD3 URZ, UP1, UR7, UR10, URZ ;  /* 0x0000000a073f7290 */ /* 0x000fe2000ff3e03f */
[----:B------:R-:W-:-:S03]  /*0d10*/  UMOV UR12, UR11 ;  /* 0x0000000b000c7c82 */ /* 0x000fc60008000000 */
[----:B------:R-:W-:-:S12]  /*0d20*/  UIMAD.WIDE.U32.X UR6, UR14, UR17, UR12, UP1 ;  /* 0x000000110e0672a5 */ /* 0x000fd800088e040c */
.L_x_10:
[----:B------:R-:W-:Y:S01]  /*0d30*/  USHF.R.U64 UR5, UR6, UR15, UR7 ;  /* 0x0000000f06057299 */ /* 0x000fe20008001207 */
[----:B------:R-:W-:Y:S01]  /*0d40*/  I2FP.F32.U32 R0, UR9 ;  /* 0x0000000900007c45 */ /* 0x000fe20008201000 */
[----:B------:R-:W-:Y:S01]  /*0d50*/  USHF.R.U32.HI UR6, URZ, UR15, UR7 ;  /* 0x0000000f3f067299 */ /* 0x000fe20008011607 */
[----:B-1----:R-:W-:Y:S01]  /*0d60*/  R2UR UR14, R2 ;  /* 0x00000000020e72ca */ /* 0x002fe200000e0000 */
[----:B------:R-:W-:Y:S02]  /*0d70*/  UIADD3 UR17, UP1, URZ, -UR5, URZ ;  /* 0x800000053f117290 */ /* 0x000fe4000ff3e03f */
[----:B------:R-:W-:Y:S01]  /*0d80*/  FMUL R0, R0, UR21 ;  /* 0x0000001500007c20 */ /* 0x000fe20008400000 */
[----:B------:R-:W-:Y:S01]  /*0d90*/  ULDC.64 UR10, c[0x0][0x620] ;  /* 0x00018800000a7ab9 */ /* 0x000fe20000000a00 */
[----:B------:R-:W-:Y:S01]  /*0da0*/  UIADD3.X UR6, URZ, ~UR6, URZ, UP1, !UPT ;  /* 0x800000063f067290 */ /* 0x000fe20008ffe43f */
[----:B------:R-:W-:Y:S01]  /*0db0*/  UMOV UR12, UR19 ;  /* 0x00000013000c7c82 */ /* 0x000fe20008000000 */
[----:B------:R-:W-:-:S02]  /*0dc0*/  UMOV UR13, UR20 ;  /* 0x00000014000d7c82 */ /* 0x000fc40008000000 */
[----:B------:R-:W-:Y:S01]  /*0dd0*/  UIMAD UR6, UR6, UR10, URZ ;  /* 0x0000000a060672a4 */ /* 0x000fe2000f8e023f */
[----:B------:R-:W0:Y:S01]  /*0de0*/  F2I.U32.TRUNC.NTZ R0, R0 ;  /* 0x0000000000007305 */ /* 0x000e22000020f000 */
[----:B------:R-:W-:Y:S02]  /*0df0*/  UIMAD.WIDE.U32 UR12, UR17, UR10, UR12 ;  /* 0x0000000a110c72a5 */ /* 0x000fe4000f8e000c */
[----:B------:R-:W-:Y:S01]  /*0e00*/  UIMAD UR17, UR17, UR11, UR6 ;  /* 0x0000000b111172a4 */ /* 0x000fe2000f8e0206 */
[----:B------:R-:W-:Y:S01]  /*0e10*/  ULDC UR24, c[0x0][0x658] ;  /* 0x0001960000187ab9 */ /* 0x000fe20000000800 */
[----:B------:R-:W-:Y:S02]  /*0e20*/  UMOV UR22, 0xffffffff ;  /* 0xffffffff00167882 */ /* 0x000fe40000000000 */
[----:B------:R-:W-:Y:S01]  /*0e30*/  UIADD3 UR17, UR13, UR17, URZ ;  /* 0x000000110d117290 */ /* 0x000fe2000fffe03f */
[----:B------:R-:W-:Y:S01]  /*0e40*/  ULDC UR19, c[0x0][0x618] ;  /* 0x0001860000137ab9 */ /* 0x000fe20000000800 */
[----:B------:R-:W-:Y:S01]  /*0e50*/  ULDC.64 UR6, c[0x0][0x640] ;  /* 0x0001900000067ab9 */ /* 0x000fe20000000a00 */
[----:B------:R-:W-:Y:S01]  /*0e60*/  USHF.L.U32 UR13, UR22, UR24, URZ ;  /* 0x00000018160d7299 */ /* 0x000fe2000800063f */
[----:B------:R-:W-:Y:S01]  /*0e70*/  ISETP.NE.U32.AND P0, PT, RZ, UR6, PT ;  /* 0x00000006ff007c0c */ /* 0x000fe2000bf05070 */
[----:B------:R-:W-:-:S02]  /*0e80*/  USHF.R.U64 UR22, UR12, UR19, UR17 ;  /* 0x000000130c167299 */ /* 0x000fc40008001211 */
[----:B------:R-:W-:Y:S01]  /*0e90*/  USHF.R.U32.HI UR12, URZ, UR19, UR17 ;  /* 0x000000133f0c7299 */ /* 0x000fe20008011611 */
[----:B0-----:R-:W-:Y:S01]  /*0ea0*/  R2UR UR16, R0 ;  /* 0x00000000001072ca */ /* 0x001fe200000e0000 */
[----:B------:R-:W-:Y:S01]  /*0eb0*/  ULDC UR21, c[0x0][0x608] ;  /* 0x0001820000157ab9 */ /* 0x000fe20000000800 */
[----:B------:R-:W-:Y:S01]  /*0ec0*/  ISETP.NE.AND.EX P0, PT, RZ, UR7, PT, P0 ;  /* 0x00000007ff007c0c */ /* 0x000fe2000bf05300 */
[----:B------:R-:W-:Y:S02]  /*0ed0*/  USHF.R.U64 UR26, UR22, UR21, UR12 ;  /* 0x00000015161a7299 */ /* 0x000fe4000800120c */
[----:B------:R-:W-:Y:S01]  /*0ee0*/  USHF.R.U32.HI UR12, URZ, UR21, UR12 ;  /* 0x000000153f0c7299 */ /* 0x000fe2000801160c */
[----:B------:R-:W-:Y:S01]  /*0ef0*/  UMOV UR20, 0x1 ;  /* 0x0000000100147882 */ /* 0x000fe20000000000 */
[----:B------:R-:W-:Y:S02]  /*0f00*/  UIADD3 UR14, -UR14, URZ, URZ ;  /* 0x0000003f0e0e7290 */ /* 0x000fe4000fffe13f */
[----:B------:R-:W-:-:S02]  /*0f10*/  USHF.R.U64 UR27, UR26, UR24, UR12 ;  /* 0x000000181a1b7299 */ /* 0x000fc4000800120c */
[----:B------:R-:W-:Y:S01]  /*0f20*/  USHF.L.U32 UR19, UR20, UR24, URZ ;  /* 0x0000001814137299 */ /* 0x000fe2000800063f */
[----:B------:R-:W-:Y:S01]  /*0f30*/  ULDC UR15, c[0x0][0x144] ;  /* 0x00005100000f7ab9 */ /* 0x000fe20000000800 */
[----:B------:R-:W-:Y:S01]  /*0f40*/  ULDC UR10, c[0x0][0x600] ;  /* 0x00018000000a7ab9 */ /* 0x000fe20000000800 */
[----:B------:R-:W-:Y:S02]  /*0f50*/  ULOP3.LUT UR20, URZ, UR13, URZ, 0x33, !UPT ;  /* 0x0000000d3f147292 */ /* 0x000fe4000f8e333f */
[----:B------:R-:W-:Y:S02]  /*0f60*/  USHF.R.U32.HI UR13, URZ, UR24, UR12 ;  /* 0x000000183f0d7299 */ /* 0x000fe4000801160c */
[----:B------:R-:W-:Y:S02]  /*0f70*/  UIADD3 UR11, UR10, -0x1, URZ ;  /* 0xffffffff0a0b7890 */ /* 0x000fe4000fffe03f */
[----:B------:R-:W-:Y:S02]  /*0f80*/  UIADD3 UR23, -UR16, URZ, URZ ;  /* 0x0000003f10177290 */ /* 0x000fe4000fffe13f */
[----:B------:R-:W-:Y:S01]  /*0f90*/  UIMAD UR4, UR15, UR14, UR4 ;  /* 0x0000000e0f0472a4 */ /* 0x000fe2000f8e0204 */
[----:B------:R-:W-:Y:S01]  /*0fa0*/  ULDC UR28, c[0x0][0x148] ;  /* 0x00005200001c7ab9 */ /* 0x000fe20000000800 */
[----:B------:R-:W-:Y:S01]  /*0fb0*/  ULDC UR24, c[0x0][0x648] ;  /* 0x0001920000187ab9 */ /* 0x000fe20000000800 */
[----:B------:R-:W-:Y:S01]  /*0fc0*/  ULDC UR25, c[0x0][0x638] ;  /* 0x00018e0000197ab9 */ /* 0x000fe20000000800 */
[----:B------:R-:W-:Y:S01]  /*0fd0*/  UMOV UR12, UR27 ;  /* 0x0000001b000c7c82 */ /* 0x000fe20008000000 */
[----:B------:R-:W-:Y:S07]  /*0fe0*/  @!P0 BRA `(.L_x_11) ;  /* 0x0000000000308947 */ /* 0x000fee0003800000 */
[----:B------:R-:W-:Y:S02]  /*0ff0*/  ULDC UR16, c[0x0][0x64c] ;  /* 0x0001930000107ab9 */ /* 0x000fe40000000800 */
        /* <DEDUP_REMOVED lines=8> */
[----:B------:R-:W-:-:S07]  /*1080*/  UIMAD.WIDE.U32.X UR6, UR21, UR7, UR16, UP1 ;  /* 0x00000007150672a5 */ /* 0x000fce00088e0410 */
[----:B------:R-:W-:Y:S01]  /*1090*/  UMOV UR12, UR6 ;  /* 0x00000006000c7c82 */ /* 0x000fe20008000000 */
[----:B------:R-:W-:-:S05]  /*10a0*/  UMOV UR13, UR7 ;  /* 0x00000007000d7c82 */ /* 0x000fca0008000000 */
.L_x_11:
[----:B------:R-:W-:Y:S01]  /*10b0*/  UISETP.NE.AND UP1, UPT, UR37, URZ, UPT ;  /* 0x0000003f2500728c */ /* 0x000fe2000bf25270 */
[----:B------:R-:W-:Y:S01]  /*10c0*/  IMAD.MOV.U32 R0, RZ, RZ, 0x1 ;  /* 0x00000001ff007424 */ /* 0x000fe200078e00ff */
[----:B------:R-:W-:Y:S01]  /*10d0*/  USHF.R.U64 UR6, UR12, UR24, UR13 ;  /* 0x000000180c067299 */ /* 0x000fe2000800120d */
[----:B------:R-:W-:Y:S01]  /*10e0*/  IMAD.U32 R19, RZ, RZ, UR5 ;  /* 0x00000005ff137e24 */ /* 0x000fe2000f8e00ff */
[----:B------:R-:W-:Y:S02]  /*10f0*/  ULOP3.LUT UR20, UR26, UR20, URZ, 0xc0, !UPT ;  /* 0x000000141a147292 */ /* 0x000fe4000f8ec03f */
[----:B------:R-:W-:Y:S02]  /*1100*/  UIADD3 UR7, -UR6, URZ, URZ ;  /* 0x0000003f06077290 */ /* 0x000fe4000fffe13f */
[----:B------:R-:W-:Y:S02]  /*1110*/  UIMAD UR19, UR19, UR6, UR20 ;  /* 0x00000006131372a4 */ /* 0x000fe4000f8e0214 */
[----:B------:R-:W-:-:S02]  /*1120*/  ULOP3.LUT UR11, UR22, UR11, URZ, 0xc0, !UPT ;  /* 0x0000000b160b7292 */ /* 0x000fc4000f8ec03f */
[----:B------:R-:W-:Y:S02]  /*1130*/  @UP1 UIMAD UR4, UR28, UR23, UR9 ;  /* 0x000000171c0412a4 */ /* 0x000fe4000f8e0209 */
[----:B------:R-:W-:-:S03]  /*1140*/  UIMAD UR6, UR7, UR25, UR27 ;  /* 0x00000019070672a4 */ /* 0x000fc6000f8e021b */
[----:B------:R-:W-:Y:S01]  /*1150*/  ULDC UR7, c[0x0][0x610] ;  /* 0x0001840000077ab9 */ /* 0x000fe20000000800 */
[----:B------:R-:W-:Y:S02]  /*1160*/  UIMAD UR6, UR6, UR10, UR11 ;  /* 0x0000000a060672a4 */ /* 0x000fe4000f8e020b */
[----:B------:R-:W-:-:S04]  /*1170*/  UIMAD UR4, UR19, UR7, UR4 ;  /* 0x00000007130472a4 */ /* 0x000fc8000f8e0204 */
[----:B------:R-:W-:Y:S02]  /*1180*/  USEL UR7, UR6, UR4, !UP1 ;  /* 0x0000000406077287 */ /* 0x000fe4000c800000 */
[----:B------:R-:W-:-:S04]  /*1190*/  USEL UR4, UR4, UR6, !UP1 ;  /* 0x0000000604047287 */ /* 0x000fc8000c800000 */
[----:B------:R-:W-:Y:S02]  /*11a0*/  IMAD.U32 R2, RZ, RZ, UR7 ;  /* 0x00000007ff027e24 */ /* 0x000fe4000f8e00ff */
[----:B------:R-:W-:-:S07]  /*11b0*/  IMAD.U32 R18, RZ, RZ, UR4 ;  /* 0x00000004ff127e24 */ /* 0x000fce000f8e00ff */
.L_x_9:
[----:B------:R-:W-:Y:S02]  /*11c0*/  ULDC UR4, c[0x0][0x28c] ;  /* 0x0000a30000047ab9 */ /* 0x000fe40000000800 */
[----:B------:R-:W-:-:S04]  /*11d0*/  UIADD3 UR4, UR4, 0x7f, URZ ;  /* 0x0000007f04047890 */ /* 0x000fc8000fffe03f */
[----:B------:R-:W-:-:S04]  /*11e0*/  USHF.R.S32.HI UR5, URZ, 0x1f, UR4 ;  /* 0x0000001f3f057899 */ /* 0x000fc80008011404 */
[----:B------:R-:W-:-:S04]  /*11f0*/  ULEA.HI UR5, UR5, UR4, URZ, 0x7 ;  /* 0x0000000405057291 */ /* 0x000fc8000f8f383f */
[----:B------:R-:W-:Y:S01]  /*1200*/  USHF.R.S32.HI UR36, URZ, 0x7, UR5 ;  /* 0x000000073f247899 */ /* 0x000fe20008011405 */
[----:B------:R-:W-:Y:S11]  /*1210*/  @!P1 BRA `(.L_x_12) ;  /* 0x0000005800849947 */ /* 0x000ff60003800000 */
[----:B------:R-:W-:-:S06]  /*1220*/  UISETP.GT.U32.AND UP1, UPT, UR18, 0x1, UPT ;  /* 0x000000011200788c */ /* 0x000fcc000bf24070 */
[----:B------:R-:W-:-:S13]  /*1230*/  PLOP3.LUT P0, PT, PT, PT, UP1, 0x80, 0x0 ;  /* 0x000000000000781c */ /* 0x000fda0003f0f018 */
[----:B------:R-:W-:Y:S05]  /*1240*/  @P0 EXIT ;  /* 0x000000000000094d */ /* 0x000fea0003800000 */
.L_x_13:
[----:B------:R-:W-:-:S08]  /*1250*/  NOP ;  /* 0x0000000000007918 */ /* 0x000fd00000000000 */
[----:B------:R-:W0:Y:S02]  /*1260*/  USETMAXREG.TRY_ALLOC.CTAPOOL UP1, 0xe8 ;  /* 0x000000e8000079c8 */ /* 0x000e240008020600 */
[----:B0-----:R-:W-:-:S13]  /*1270*/  PLOP3.LUT P0, PT, PT, PT, UP1, 0x80, 0x0 ;  /* 0x000000000000781c */ /* 0x001fda0003f0f018 */
[----:B------:R-:W-:Y:S05]  /*1280*/  @!P0 BRA `(.L_x_13) ;  /* 0xfffffffc00f08947 */ /* 0x000fea000383ffff */
[----:B------:R-:W-:-:S13]  /*1290*/  LOP3.LUT P0, RZ, R0, 0xff, RZ, 0xc0, !PT ;  /* 0x000000ff00ff7812 */ /* 0x000fda000780c0ff */
[----:B------:R-:W-:Y:S05]  /*12a0*/  @!P0 EXIT ;  /* 0x000000000000894d */ /* 0x000fea0003800000 */
[----:B------:R-:W-:Y:S01]  /*12b0*/  SHF.R.S32.HI R0, RZ, 0x1f, R3 ;  /* 0x0000001fff007819 */ /* 0x000fe20000011403 */
[----:B------:R-:W0:Y:S01]  /*12c0*/  S2UR UR5, SR_CgaCtaId ;  /* 0x00000000000579c3 */ /* 0x000e220000008800 */
[----:B------:R-:W-:Y:S01]  /*12d0*/  UMOV UR42, 0x400 ;  /* 0x00000400002a7882 */ /* 0x000fe20000000000 */
[----:B------:R-:W-:Y:S01]  /*12e0*/  USHF.R.U32.HI UR4, URZ, 0x2, UR36 ;  /* 0x000000023f047899 */ /* 0x000fe20008011624 */
[CC--:B------:R-:W-:Y:S01]  /*12f0*/  LEA.HI R4, R0.reuse, R3.reuse, RZ, 0x2 ;  /* 0x0000000300047211 */ /* 0x0c0fe200078f10ff */
[----:B------:R-:W-:Y:S01]  /*1300*/  ULOP3.LUT UR45, UR36, 0x3, URZ, 0xc0, !UPT ;  /* 0x00000003242d7892 */ /* 0x000fe2000f8ec03f */
[----:B------:R-:W-:Y:S01]  /*1310*/  LEA.HI R0, R0, R3, RZ, 0x5 ;  /* 0x0000000300007211 */ /* 0x000fe200078f28ff */
[----:B------:R-:W-:Y:S01]  /*1320*/  UISETP.LT.AND UP1, UPT, UR36, 0x1, UPT ;  /* 0x000000012400788c */ /* 0x000fe2000bf21270 */
[--C-:B------:R-:W-:Y:S01]  /*1330*/  SHF.R.S32.HI R88, RZ, 0x2, R4.reuse ;  /* 0x00000002ff587819 */ /* 0x100fe20000011404 */
[----:B------:R-:W1:Y:S01]  /*1340*/  LDC.64 R6, c[0x0][0x5c8] ;  /* 0x00017200ff067b82 */ /* 0x000e620000000a00 */
[----:B------:R-:W-:Y:S01]  /*1350*/  SHF.R.S32.HI R5, RZ, 0x1f, R4 ;  /* 0x0000001fff057819 */ /* 0x000fe20000011404 */
[----:B------:R-:W-:Y:S01]  /*1360*/  ULOP3.LUT UR4, UR4, 0x1, URZ, 0xc0, !UPT ;  /* 0x0000000104047892 */ /* 0x000fe2000f8ec03f */
[----:B------:R-:W-:Y:S01]  /*1370*/  LOP3.LUT R4, R4, 0xfffffffc, RZ, 0xc0, !PT ;  /* 0xfffffffc04047812 */ /* 0x000fe200078ec0ff */
[----:B------:R-:W-:Y:S01]  /*1380*/  ULDC UR44, c[0x0][0x658] ;  /* 0x00019600002c7ab9 */ /* 0x000fe20000000800 */
[----:B------:R-:W-:Y:S01]  /*1390*/  LEA.HI R5, R5, R88, RZ, 0x3 ;  /* 0x0000005805057211 */ /* 0x000fe200078f18ff */
[----:B------:R-:W-:Y:S01]  /*13a0*/  UMOV UR6, 0xffffffff ;  /* 0xffffffff00067882 */ /* 0x000fe20000000000 */
[----:B------:R-:W-:Y:S01]  /*13b0*/  ULDC UR8, c[0x0][0x284] ;  /* 0x0000a10000087ab9 */ /* 0x000fe20000000800 */
[----:B------:R-:W-:Y:S01]  /*13c0*/  IMAD.IADD R4, R3, 0x1, -R4 ;  /* 0x0000000103047824 */ /* 0x000fe200078e0a04 */
[----:B------:R-:W-:Y:S01]  /*13d0*/  LOP3.LUT R5, R5, 0xfffffff8, RZ, 0xc0, !PT ;  /* 0xfffffff805057812 */ /* 0x000fe200078ec0ff */
[----:B------:R-:W-:Y:S01]  /*13e0*/  USEL UR45, UR45, URZ, !UP0 ;  /* 0x0000003f2d2d7287 */ /* 0x000fe2000c000000 */
[----:B------:R-:W-:Y:S01]  /*13f0*/  SHF.R.S32.HI R3, RZ, 0x5, R0 ;  /* 0x00000005ff037819 */ /* 0x000fe20000011400 */
[----:B------:R-:W-:Y:S01]  /*1400*/  VIADD R0, R95, 0xffffffff ;  /* 0xffffffff5f007836 */ /* 0x000fe20000000000 */
[----:B------:R-:W-:Y:S01]  /*1410*/  USEL UR46, UR36, 0x1, UP1 ;  /* 0x00000001242e7887 */ /* 0x000fe20008800000 */
[----:B------:R-:W-:Y:S01]  /*1420*/  IMAD.IADD R88, R88, 0x1, -R5 ;  /* 0x0000000158587824 */ /* 0x000fe200078e0a05 */
[----:B------:R-:W-:Y:S01]  /*1430*/  USHF.L.U32 UR6, UR6, UR44, URZ ;  /* 0x0000002c06067299 */ /* 0x000fe2000800063f */
[----:B------:R-:W2:Y:S01]  /*1440*/  LDC R5, c[0x0][0x288] ;  /* 0x0000a200ff057b82 */ /* 0x000ea20000000800 */
[----:B0-----:R-:W-:Y:S01]  /*1450*/  ULEA UR42, UR5, UR42, 0x18 ;  /* 0x0000002a052a7291 */ /* 0x001fe2000f8ec03f */
[C---:B------:R-:W-:Y:S01]  /*1460*/  ISETP.NE.AND P0, PT, R0.reuse, RZ, PT ;  /* 0x000000ff0000720c */ /* 0x040fe20003f05270 */
[----:B------:R-:W-:Y:S01]  /*1470*/  IMAD.SHL.U32 R0, R0, 0x8, RZ ;  /* 0x0000000800007824 */ /* 0x000fe200078e00ff */
[--C-:B------:R-:W-:Y:S01]  /*1480*/  SHF.R.S32.HI R89, RZ, 0x1f, R88.reuse ;  /* 0x0000001fff597819 */ /* 0x100fe20000011458 */
[----:B------:R-:W-:Y:S01]  /*1490*/  UIADD3 UR50, UR42, 0x50, URZ ;  /* 0x000000502a327890 */ /* 0x000fe2000fffe03f */
[----:B------:R-:W-:Y:S01]  /*14a0*/  IMAD.SHL.U32 R90, R4, 0x2, RZ ;  /* 0x00000002045a7824 */ /* 0x000fe200078e00ff */
[----:B------:R-:W-:Y:S01]  /*14b0*/  UISETP.EQ.U32.AND UP0, UPT, UR4, 0x1, !UP0 ;  /* 0x000000010400788c */ /* 0x000fe2000c702070 */
[C-C-:B------:R-:W-:Y:S01]  /*14c0*/  IMAD R97, R3.reuse, -0x10, -R88.reuse ;  /* 0xfffffff003617824 */ /* 0x140fe200078e0a58 */
[----:B------:R-:W-:Y:S01]  /*14d0*/  LOP3.LUT R0, R0, 0x8, RZ, 0xc0, !PT ;  /* 0x0000000800007812 */ /* 0x000fe200078ec0ff */
[----:B------:R-:W-:Y:S01]  /*14e0*/  IMAD.WIDE R88, R3, 0x10, R88 ;  /* 0x0000001003587825 */ /* 0x000fe200078e0258 */
[C---:B-1----:R-:W-:Y:S01]  /*14f0*/  SHF.L.U64.HI R92, R6.reuse, 0x3, R7 ;  /* 0x00000003065c7819 */ /* 0x042fe20000010207 */
[----:B------:R-:W-:Y:S01]  /*1500*/  ULDC UR43, c[0x0][0x600] ;  /* 0x00018000002b7ab9 */ /* 0x000fe20000000800 */
[----:B------:R-:W-:Y:S01]  /*1510*/  SEL R98, RZ, 0x1, P0 ;  /* 0x00000001ff627807 */ /* 0x000fe20000000000 */
[----:B------:R-:W-:Y:S01]  /*1520*/  IMAD.SHL.U32 R93, R6, 0x8, RZ ;  /* 0x00000008065d7824 */ /* 0x000fe200078e00ff */
[----:B------:R-:W-:Y:S01]  /*1530*/  LEA R95, R95, UR50, 0x3 ;  /* 0x000000325f5f7c11 */ /* 0x000fe2000f8e18ff */
[----:B------:R-:W-:Y:S01]  /*1540*/  VIADD R97, R97, UR8 ;  /* 0x0000000861617c36 */ /* 0x000fe20008000000 */
[C---:B------:R-:W-:Y:S01]  /*1550*/  LOP3.LUT R99, R0.reuse, 0x8, RZ, 0x3c, !PT ;  /* 0x0000000800637812 */ /* 0x040fe200078e3cff */
[----:B------:R-:W-:Y:S01]  /*1560*/  UMOV UR7, 0x1 ;  /* 0x0000000100077882 */ /* 0x000fe20000000000 */
[----:B------:R-:W-:Y:S01]  /*1570*/  LOP3.LUT R96, R0, 0x18, RZ, 0x3c, !PT ;  /* 0x0000001800607812 */ /* 0x000fe200078e3cff */
[----:B------:R-:W-:Y:S01]  /*1580*/  ULOP3.LUT UR49, UR39, 0x1, URZ, 0xfc, !UPT ;  /* 0x0000000127317892 */ /* 0x000fe2000f8efc3f */
[----:B------:R-:W-:Y:S01]  /*1590*/  SHF.R.S32.HI R91, RZ, 0x1f, R90 ;  /* 0x0000001fff5b7819 */ /* 0x000fe2000001145a */
[----:B------:R-:W-:Y:S01]  /*15a0*/  USHF.L.U32 UR40, UR36, 0x1, URZ ;  /* 0x0000000124287899 */ /* 0x000fe2000800063f */
[----:B--2---:R-:W-:Y:S01]  /*15b0*/  IMAD R94, R4, -0x2, R5 ;  /* 0xfffffffe045e7824 */ /* 0x004fe200078e0205 */
[----:B------:R-:W-:-:S02]  /*15c0*/  USHF.L.U64.HI UR41, UR52, 0x1, UR38 ;  /* 0x0000000134297899 */ /* 0x000fc40008010226 */
[----:B------:R-:W-:Y:S02]  /*15d0*/  UIADD3 UR43, UR43, -0x1, URZ ;  /* 0xffffffff2b2b7890 */ /* 0x000fe4000fffe03f */
[----:B------:R-:W-:Y:S02]  /*15e0*/  USHF.L.U32 UR44, UR7, UR44, URZ ;  /* 0x0000002c072c7299 */ /* 0x000fe4000800063f */
[----:B------:R-:W-:Y:S02]  /*15f0*/  UIADD3 UR46, -UR46, UR36, URZ ;  /* 0x000000242e2e7290 */ /* 0x000fe4000fffe13f */
[----:B------:R-:W-:Y:S02]  /*1600*/  ULOP3.LUT UR47, URZ, UR6, URZ, 0x33, !UPT ;  /* 0x000000063f2f7292 */ /* 0x000fe4000f8e333f */
[----:B------:R-:W-:-:S12]  /*1610*/  USEL UR48, URZ, 0x1, !UP0 ;  /* 0x000000013f307887 */ /* 0x000fd8000c000000 */
.L_x_161:
[----:B------:R-:W-:-:S04]  /*1620*/  SHF.L.U32 R0, R98, 0x1f, RZ ;  /* 0x0000001f62007819 */ /* 0x000fc800000006ff */
[----:B------:R-:W0:Y:S02]  /*1630*/  SYNCS.PHASECHK.TRANS64.TRYWAIT P0, [R95+URZ+-0x8], R0 ;  /* 0xfffff8005f0075a7 */ /* 0x000e24000800017f */
[----:B012345:R-:W-:Y:S05]  /*1640*/  @!P0 BRA `(.L_x_14) ;  /* 0x0000006400848947 */ /* 0x03ffea0003800000 */
.L_x_183:
[----:B------:R-:W-:Y:S02]  /*1650*/  ULDC UR4, c[0x0][0x28c] ;  /* 0x0000a30000047ab9 */ /* 0x000fe40000000800 */
[----:B------:R-:W-:-:S13]  /*1660*/  ISETP.LT.AND P0, PT, RZ, UR4, PT ;  /* 0x00000004ff007c0c */ /* 0x000fda000bf01270 */
[----:B------:R-:W-:Y:S05]  /*1670*/  @P0 BRA `(.L_x_15) ;  /* 0x0000000000400947 */ /* 0x000fea0003800000 */
[----:B0-----:R-:W-:Y:S01]  /*1680*/  MOV R0, 0x0 ;  /* 0x0000000000007802 */ /* 0x001fe20000000f00 */
[----:B------:R-:W-:Y:S01]  /*1690*/  ULDC.64 UR4, c[0x4][0x68] ;  /* 0x01001a0000047ab9 */ /* 0x000fe20000000a00 */
[----:B------:R-:W-:Y:S01]  /*16a0*/  ULDC.64 UR6, c[0x4][0x8] ;  /* 0x0100020000067ab9 */ /* 0x000fe20000000a00 */
[----:B------:R-:W-:Y:S01]  /*16b0*/  IMAD.U32 R4, RZ, RZ, UR4 ;  /* 0x00000004ff047e24 */ /* 0x000fe2000f8e00ff */
[----:B------:R0:W1:Y:S01]  /*16c0*/  LDC.64 R14, c[0x4][R0] ;  /* 0x01000000000e7b82 */ /* 0x0000620000000a00 */
[----:B------:R-:W-:Y:S01]  /*16d0*/  IMAD.U32 R5, RZ, RZ, UR5 ;  /* 0x00000005ff057e24 */ /* 0x000fe2000f8e00ff */
[----:B------:R-:W-:Y:S01]  /*16e0*/  ULDC.64 UR4, c[0x4][0x70] ;  /* 0x01001c0000047ab9 */ /* 0x000fe20000000a00 */
[----:B------:R-:W-:Y:S02]  /*16f0*/  IMAD.U32 R10, RZ, RZ, UR6 ;  /* 0x00000006ff0a7e24 */ /* 0x000fe4000f8e00ff */
[----:B------:R-:W-:Y:S02]  /*1700*/  IMAD.U32 R6, RZ, RZ, UR4 ;  /* 0x00000004ff067e24 */ /* 0x000fe4000f8e00ff */
[----:B------:R-:W-:-:S02]  /*1710*/  IMAD.U32 R7, RZ, RZ, UR5 ;  /* 0x00000005ff077e24 */ /* 0x000fc4000f8e00ff */
[----:B------:R-:W-:Y:S02]  /*1720*/  IMAD.U32 R11, RZ, RZ, UR7 ;  /* 0x00000007ff0b7e24 */ /* 0x000fe4000f8e00ff */
[----:B------:R-:W-:Y:S02]  /*1730*/  IMAD.MOV.U32 R8, RZ, RZ, 0x1e1 ;  /* 0x000001e1ff087424 */ /* 0x000fe400078e00ff */
[----:B------:R-:W-:Y:S02]  /*1740*/  IMAD.MOV.U32 R12, RZ, RZ, 0x1 ;  /* 0x00000001ff0c7424 */ /* 0x000fe400078e00ff */
[----:B0-----:R-:W-:-:S07]  /*1750*/  IMAD.MOV.U32 R13, RZ, RZ, RZ ;  /* 0x000000ffff0d7224 */ /* 0x001fce00078e00ff */
[----:B------:R-:W-:-:S07]  /*1760*/  LEPC R20, `(.L_x_15) ;  /* 0x000000001014794e */ /* 0x000fce0000000000 */
[----:B-1---5:R-:W-:Y:S05]  /*1770*/  CALL.ABS.NOINC R14 ;  /* 0x000000000e007343 */ /* 0x022fea0003c00000 */
.L_x_15:
[----:B0-----:R-:W-:-:S05]  /*1780*/  IMAD.U32 R0, RZ, RZ, UR49 ;  /* 0x00000031ff007e24 */ /* 0x001fca000f8e00ff */
[----:B------:R-:W-:-:S13]  /*1790*/  ISETP.NE.AND P0, PT, R0, 0x3, PT ;  /* 0x000000030000780c */ /* 0x000fda0003f05270 */
[----:B------:R-:W-:Y:S05]  /*17a0*/  @!P0 BRA `(.L_x_16) ;  /* 0x0000000000048947 */ /* 0x000fea0003800000 */
[----:B------:R-:W-:Y:S01]  /*17b0*/  BPT.TRAP 0x1 ;  /* 0x000000040000795c */ /* 0x000fe20000300000 */
.L_x_16:
[----:B------:R-:W-:Y:S02]  /*17c0*/  IMAD.U32 R3, RZ, RZ, UR45 ;  /* 0x0000002dff037e24 */ /* 0x000fe4000f8e00ff */
[----:B------:R-:W-:-:S03]  /*17d0*/  IMAD.U32 R0, RZ, RZ, UR48 ;  /* 0x00000030ff007e24 */ /* 0x000fc6000f8e00ff */
[----:B------:R-:W-:Y:S02]  /*17e0*/  LEA R3, R3, UR42, 0x3 ;  /* 0x0000002a03037c11 */ /* 0x000fe4000f8e18ff */
[----:B------:R-:W-:-:S04]  /*17f0*/  SHF.L.U32 R0, R0, 0x1f, RZ ;  /* 0x0000001f00007819 */ /* 0x000fc800000006ff */
[----:B------:R0:W1:Y:S01]  /*1800*/  SYNCS.PHASECHK.TRANS64.TRYWAIT P1, [R3+URZ], R0 ;  /* 0x00000000030075a7 */ /* 0x000062000802017f */
[----:B------:R-:W-:Y:S05]  /*1810*/  @!P0 BRA `(.L_x_17) ;  /* 0x0000000000048947 */ /* 0x000fea0003800000 */
[----:B------:R-:W-:Y:S01]  /*1820*/  BPT.TRAP 0x1 ;  /* 0x000000040000795c */ /* 0x000fe20000300000 */
.L_x_17:
[----:B------:R-:W-:-:S05]  /*1830*/  IMAD.U32 R4, RZ, RZ, UR46 ;  /* 0x0000002eff047e24 */ /* 0x000fca000f8e00ff */
[----:B------:R-:W-:Y:S01]  /*1840*/  ISETP.GE.AND P2, PT, R4, 0x1, PT ;  /* 0x000000010400780c */ /* 0x000fe20003f46270 */
[----:B-1----:R-:W-:-:S12]  /*1850*/  @P1 BRA `(.L_x_18) ;  /* 0x0000000000081947 */ /* 0x002fd80003800000 */
[----:B------:R-:W1:Y:S02]  /*1860*/  SYNCS.PHASECHK.TRANS64.TRYWAIT P1, [R3+URZ], R0 ;  /* 0x00000000030075a7 */ /* 0x000e64000802017f */
[----:B-1----:R-:W-:Y:S05]  /*1870*/  @!P1 BRA `(.L_x_19) ;  /* 0x00000064000c9947 */ /* 0x002fea0003800000 */
.L_x_18:
[----:B------:R-:W-:Y:S05]  /*1880*/  WARPSYNC.ALL ;  /* 0x0000000000007948 */ /* 0x000fea0003800000 */
[----:B------:R-:W-:Y:S01]  /*1890*/  UIADD3 UR5, UR42, 0x10180, URZ ;  /* 0x000101802a057890 */ /* 0x000fe2000fffe03f */
[----:B------:R-:W-:Y:S01]  /*18a0*/  WARPGROUP.ARRIVE ;  /* 0x00000000000079c5 */ /* 0x000fe20000000000 */
[----:B------:R-:W-:Y:S02]  /*18b0*/  UIADD3 UR4, UR42, 0x180, URZ ;  /* 0x000001802a047890 */ /* 0x000fe4000fffe03f */
[----:B------:R-:W-:Y:S02]  /*18c0*/  USHF.R.U32.HI UR5, URZ, 0x4, UR5 ;  /* 0x000000043f057899 */ /* 0x000fe40008011605 */
[----:B------:R-:W-:-:S02]  /*18d0*/  USHF.R.U32.HI UR4, URZ, 0x4, UR4 ;  /* 0x000000043f047899 */ /* 0x000fc40008011604 */
[----:B------:R-:W-:Y:S02]  /*18e0*/  ULOP3.LUT UR5, UR5, 0x3fff, URZ, 0xc0, !UPT ;  /* 0x00003fff05057892 */ /* 0x000fe4000f8ec03f */
[----:B------:R-:W-:Y:S02]  /*18f0*/  ULOP3.LUT UR9, UR4, 0x3fff, URZ, 0xc0, !UPT ;  /* 0x00003fff04097892 */ /* 0x000fe4000f8ec03f */
[----:B------:R-:W-:Y:S02]  /*1900*/  ULOP3.LUT UR8, UR5, 0x10000, URZ, 0xfc, !UPT ;  /* 0x0001000005087892 */ /* 0x000fe4000f8efc3f */
[----:B------:R-:W-:Y:S02]  /*1910*/  ULEA UR11, UR45, UR9, 0xa ;  /* 0x000000092d0b7291 */ /* 0x000fe4000f8e503f */
[----:B------:R-:W-:Y:S01]  /*1920*/  ULEA UR10, UR45, UR8, 0xb ;  /* 0x000000082d0a7291 */ /* 0x000fe2000f8e583f */
[----:B------:R-:W-:Y:S01]  /*1930*/  UMOV UR5, 0x40000040 ;  /* 0x4000004000057882 */ /* 0x000fe20000000000 */
[----:B------:R-:W-:-:S03]  /*1940*/  UMOV UR7, 0x40000040 ;  /* 0x4000004000077882 */ /* 0x000fc60000000000 */
[----:B------:R-:W-:Y:S02]  /*1950*/  UMOV UR4, UR11 ;  /* 0x0000000b00047c82 */ /* 0x000fe40008000000 */
[----:B------:R-:W-:Y:S02]  /*1960*/  UMOV UR6, UR10 ;  /* 0x0000000a00067c82 */ /* 0x000fe40008000000 */
[----:B------:R-:W-:Y:S01]  /*1970*/  HGMMA.64x128x16.F32.BF16 R24, gdesc[UR4].tnspA, RZ, !UPT, gsb0 ;  /* 0x21e00000041879f0 */ /* 0x000fe2000c0018ff */
[----:B------:R-:W-:Y:S02]  /*1980*/  UIADD3 UR4, UR11, 0x80, URZ ;  /* 0x000000800b047890 */ /* 0x000fe4000fffe03f */
[----:B------:R-:W-:Y:S01]  /*1990*/  UIADD3 UR6, UR10, 0x2, URZ ;  /* 0x000000020a067890 */ /* 0x000fe2000fffe03f */
[----:B------:R-:W-:Y:S01]  /*19a0*/  UMOV UR5, 0x40000040 ;  /* 0x4000004000057882 */ /* 0x000fe20000000000 */
[----:B------:R-:W-:Y:S01]  /*19b0*/  UMOV UR7, 0x40000040 ;  /* 0x4000004000077882 */ /* 0x000fe20000000000 */
[----:B------:R-:W-:-:S02]  /*19c0*/  WARPGROUP.DEPBAR.LE gsb0, 0x0 ;  /* 0x00008000000079c5 */ /* 0x000fc40000010000 */
[----:B------:R-:W-:-:S06]  /*19d0*/  WARPGROUP.ARRIVE ;  /* 0x00000000000079c5 */ /* 0x000fcc0000000000 */
[----:B------:R-:W-:Y:S01]  /*19e0*/  HGMMA.64x128x16.F32.BF16 R24, gdesc[UR4].tnspA, R24, gsb0 ;  /* 0x21e00000041879f0 */ /* 0x000fe20008001818 */
[----:B------:R-:W-:Y:S02]  /*19f0*/  UIADD3 UR4, UR11, 0x100, URZ ;  /* 0x000001000b047890 */ /* 0x000fe4000fffe03f */
[----:B------:R-:W-:Y:S01]  /*1a00*/  UIADD3 UR6, UR10, 0x4, URZ ;  /* 0x000000040a067890 */ /* 0x000fe2000fffe03f */
[----:B------:R-:W-:Y:S01]  /*1a10*/  UMOV UR5, 0x40000040 ;  /* 0x4000004000057882 */ /* 0x000fe20000000000 */
[----:B------:R-:W-:Y:S01]  /*1a20*/  UMOV UR7, 0x40000040 ;  /* 0x4000004000077882 */ /* 0x000fe20000000000 */
[----:B------:R-:W-:Y:S02]  /*1a30*/  WARPGROUP.DEPBAR.LE gsb0, 0x0 ;  /* 0x00008000000079c5 */ /* 0x000fe40000010000 */
        /* <DEDUP_REMOVED lines=36> */
[----:B------:R-:W-:Y:S03]  /*1c80*/  HGMMA.64x128x16.F32.BF16 R24, gdesc[UR4].tnspA, R24, gsb0 ;  /* 0x21e00000041879f0 */ /* 0x000fe60008001818 */
[----:B------:R-:W-:Y:S02]  /*1c90*/  WARPGROUP.DEPBAR.LE gsb0, 0x0 ;  /* 0x00008000000079c5 */ /* 0x000fe40000010000 */
[----:B------:R-:W-:Y:S05]  /*1ca0*/  @!P2 BRA `(.L_x_20) ;  /* 0x000000040084a947 */ /* 0x000fea0003800000 */
[----:B------:R-:W-:Y:S01]  /*1cb0*/  UIADD3 UR10, UR45, 0x1, URZ ;  /* 0x000000012d0a7890 */ /* 0x000fe2000fffe03f */
[----:B01----:R-:W-:Y:S01]  /*1cc0*/  IMAD.U32 R0, RZ, RZ, UR46 ;  /* 0x0000002eff007e24 */ /* 0x003fe2000f8e00ff */
[----:B------:R-:W-:Y:S02]  /*1cd0*/  UMOV UR11, UR45 ;  /* 0x0000002d000b7c82 */ /* 0x000fe40008000000 */
[----:B------:R-:W-:-:S04]  /*1ce0*/  UISETP.NE.AND UP0, UPT, UR10, 0x4, UPT ;  /* 0x000000040a00788c */ /* 0x000fc8000bf05270 */
[----:B------:R-:W-:Y:S02]  /*1cf0*/  USEL UR4, URZ, 0x1, UP0 ;  /* 0x000000013f047887 */ /* 0x000fe40008000000 */
[----:B------:R-:W-:Y:S02]  /*1d00*/  USEL UR10, UR10, URZ, UP0 ;  /* 0x0000003f0a0a7287 */ /* 0x000fe40008000000 */
[----:B------:R-:W-:-:S06]  /*1d10*/  ULOP3.LUT UR4, UR48, UR4, URZ, 0x3c, !UPT ;  /* 0x0000000430047292 */ /* 0x000fcc000f8e3c3f */
[----:B------:R-:W-:-:S07]  /*1d20*/  IMAD.U32 R5, RZ, RZ, UR4 ;  /* 0x00000004ff057e24 */ /* 0x000fce000f8e00ff */
.L_x_27:
[----:B01----:R-:W-:Y:S05]  /*1d30*/  @!P0 BRA `(.L_x_21) ;  /* 0x0000000000048947 */ /* 0x003fea0003800000 */
[----:B------:R-:W-:Y:S01]  /*1d40*/  BPT.TRAP 0x1 ;  /* 0x000000040000795c */ /* 0x000fe20000300000 */
.L_x_21:
[----:B------:R-:W-:Y:S01]  /*1d50*/  ULEA UR4, UR10, UR42, 0x3 ;  /* 0x0000002a0a047291 */ /* 0x000fe2000f8e183f */
[----:B------:R-:W-:-:S08]  /*1d60*/  SHF.L.U32 R3, R5, 0x1f, RZ ;  /* 0x0000001f05037819 */ /* 0x000fd000000006ff */
[----:B------:R0:W1:Y:S01]  /*1d70*/  SYNCS.PHASECHK.TRANS64.TRYWAIT P1, [UR4], R3 ;  /* 0x00000003ff0075a7 */ /* 0x0000620008020144 */
[----:B------:R-:W-:Y:S05]  /*1d80*/  @!P0 BRA `(.L_x_22) ;  /* 0x0000000000048947 */ /* 0x000fea0003800000 */
[----:B------:R-:W-:Y:S01]  /*1d90*/  BPT.TRAP 0x1 ;  /* 0x000000040000795c */ /* 0x000fe20000300000 */
.L_x_22:
[----:B-1----:R-:W-:Y:S05]  /*1da0*/  @P1 BRA `(.L_x_23) ;  /* 0x0000000000081947 */ /* 0x002fea0003800000 */
[----:B------:R-:W1:Y:S02]  /*1db0*/  SYNCS.PHASECHK.TRANS64.TRYWAIT P1, [UR4], R3 ;  /* 0x00000003ff0075a7 */ /* 0x000e640008020144 */
[----:B-1----:R-:W-:Y:S05]  /*1dc0*/  @!P1 BRA `(.L_x_24) ;  /* 0x0000005c00cc9947 */ /* 0x002fea0003800000 */
.L_x_23:
[----:B------:R-:W-:Y:S01]  /*1dd0*/  ULEA UR13, UR10, UR9, 0xa ;  /* 0x000000090a0d7291 */ /* 0x000fe2000f8e503f */
[----:B------:R-:W-:Y:S01]  /*1de0*/  WARPGROUP.ARRIVE ;  /* 0x00000000000079c5 */ /* 0x000fe20000000000 */
[----:B------:R-:W-:Y:S01]  /*1df0*/  ULEA UR12, UR10, UR8, 0xb ;  /* 0x000000080a0c7291 */ /* 0x000fe2000f8e583f */
[----:B------:R-:W-:Y:S01]  /*1e00*/  UMOV UR5, 0x40000040 ;  /* 0x4000004000057882 */ /* 0x000fe20000000000 */
[----:B------:R-:W-:-:S03]  /*1e10*/  UMOV UR7, 0x40000040 ;  /* 0x4000004000077882 */ /* 0x000fc60000000000 */
[----:B------:R-:W-:Y:S02]  /*1e20*/  UMOV UR4, UR13 ;  /* 0x0000000d00047c82 */ /* 0x000fe40008000000 */
[----:B------:R-:W-:Y:S02]  /*1e30*/  UMOV UR6, UR12 ;  /* 0x0000000c00067c82 */ /* 0x000fe40008000000 */
[----:B------:R-:W-:Y:S01]  /*1e40*/  HGMMA.64x128x16.F32.BF16 R24, gdesc[UR4].tnspA, R24, gsb0 ;  /* 0x21e00000041879f0 */ /* 0x000fe20008001818 */
        /* <DEDUP_REMOVED lines=51> */
[----:B------:R-:W-:Y:S01]  /*2180*/  BPT.TRAP 0x1 ;  /* 0x000000040000795c */ /* 0x000fe20000300000 */
.L_x_25:
[----:B------:R-:W-:Y:S02]  /*2190*/  UISETP.GT.U32.AND UP0, UPT, UR39, 0x1, UPT ;  /* 0x000000012700788c */ /* 0x000fe4000bf04070 */
[----:B------:R-:W-:-:S04]  /*21a0*/  ULEA UR4, UR11, UR42, 0x3 ;  /* 0x0000002a0b047291 */ /* 0x000fc8000f8e183f */
[----:B------:R-:W-:Y:S01]  /*21b0*/  UIADD3 UR4, UR4, 0x20, URZ ;  /* 0x0000002004047890 */ /* 0x000fe2000fffe03f */
[----:B------:R-:W-:-:S03]  /*21c0*/  PLOP3.LUT P1, PT, PT, PT, UP0, 0x80, 0x0 ;  /* 0x000000000000781c */ /* 0x000fc60003f2f008 */
[----:B------:R-:W-:-:S09]  /*21d0*/  UPRMT UR4, URZ, 0x654, UR4 ;  /* 0x000006543f047896 */ /* 0x000fd20008000004 */
[----:B------:R-:W-:Y:S01]  /*21e0*/  SYNCS.ARRIVE.TRANS64.RED.A1T0 RZ, [UR4], RZ ;  /* 0x000000ffffff79a7 */ /* 0x000fe20008100404 */
[----:B------:R-:W-:Y:S05]  /*21f0*/  @P1 BRA `(.L_x_26) ;  /* 0x0000000000041947 */ /* 0x000fea0003800000 */
[----:B------:R-:W-:Y:S01]  /*2200*/  BPT.TRAP 0x1 ;  /* 0x000000040000795c */ /* 0x000fe20000300000 */
.L_x_26:
[----:B------:R-:W-:Y:S01]  /*2210*/  UIADD3 UR10, UR10, 0x1, URZ ;  /* 0x000000010a0a7890 */ /* 0x000fe2000fffe03f */
[C---:B------:R-:W-:Y:S01]  /*2220*/  ISETP.GT.AND P1, PT, R0.reuse, 0x1, PT ;  /* 0x000000010000780c */ /* 0x040fe20003f24270 */
[----:B------:R-:W-:Y:S01]  /*2230*/  UIADD3 UR11, UR11, 0x1, URZ ;  /* 0x000000010b0b7890 */ /* 0x000fe2000fffe03f */
[----:B------:R-:W-:Y:S01]  /*2240*/  VIADD R0, R0, 0xffffffff ;  /* 0xffffffff00007836 */ /* 0x000fe20000000000 */
[----:B------:R-:W-:Y:S02]  /*2250*/  UISETP.NE.AND UP0, UPT, UR10, 0x4, UPT ;  /* 0x000000040a00788c */ /* 0x000fe4000bf05270 */
[----:B------:R-:W-:Y:S02]  /*2260*/  UISETP.NE.AND UP1, UPT, UR11, 0x4, UPT ;  /* 0x000000040b00788c */ /* 0x000fe4000bf25270 */
[----:B------:R-:W-:Y:S02]  /*2270*/  USEL UR4, URZ, 0x1, UP0 ;  /* 0x000000013f047887 */ /* 0x000fe40008000000 */
[----:B------:R-:W-:-:S02]  /*2280*/  USEL UR10, UR10, URZ, UP0 ;  /* 0x0000003f0a0a7287 */ /* 0x000fc40008000000 */
[----:B------:R-:W-:Y:S02]  /*2290*/  USEL UR11, UR11, URZ, UP1 ;  /* 0x0000003f0b0b7287 */ /* 0x000fe40008800000 */
[----:B------:R-:W-:Y:S01]  /*22a0*/  LOP3.LUT R5, R5, UR4, RZ, 0x3c, !PT ;  /* 0x0000000405057c12 */ /* 0x000fe2000f8e3cff */
[----:B------:R-:W-:Y:S09]  /*22b0*/  @P1 BRA `(.L_x_27) ;  /* 0xfffffff8009c1947 */ /* 0x000ff2000383ffff */
.L_x_20:
[----:B01----:R-:W0:Y:S01]  /*22c0*/  LDC R0, c[0x0][0x28c] ;  /* 0x0000a300ff007b82 */ /* 0x003e220000000800 */
[----:B------:R1:W-:Y:S01]  /*22d0*/  SYNCS.ARRIVE.TRANS64.A1T0 RZ, [R99+UR50], RZ ;  /* 0x000000ff63ff79a7 */ /* 0x0003e20008100032 */
[----:B0-----:R-:W-:-:S13]  /*22e0*/  ISETP.GE.AND P1, PT, R0, 0x1, PT ;  /* 0x000000010000780c */ /* 0x001fda0003f26270 */
[----:B-1----:R-:W-:Y:S05]  /*22f0*/  @!P1 BRA `(.L_x_28) ;  /* 0x0000000000309947 */ /* 0x002fea0003800000 */
[----:B------:R-:W-:Y:S05]  /*2300*/  @!P0 BRA `(.L_x_29) ;  /* 0x0000000000048947 */ /* 0x000fea0003800000 */
[----:B------:R-:W-:Y:S01]  /*2310*/  BPT.TRAP 0x1 ;  /* 0x000000040000795c */ /* 0x000fe20000300000 */
.L_x_29:
[----:B------:R-:W-:Y:S02]  /*2320*/  UIADD3 UR4, UR46, UR45, URZ ;  /* 0x0000002d2e047290 */ /* 0x000fe4000fffe03f */
[----:B------:R-:W-:Y:S02]  /*2330*/  UISETP.GT.U32.AND UP0, UPT, UR39, 0x1, UPT ;  /* 0x000000012700788c */ /* 0x000fe4000bf04070 */
[----:B------:R-:W-:-:S04]  /*2340*/  USHF.L.U32 UR4, UR4, 0x3, URZ ;  /* 0x0000000304047899 */ /* 0x000fc8000800063f */
[----:B------:R-:W-:Y:S01]  /*2350*/  ULOP3.LUT UR4, UR4, 0x18, URZ, 0xc0, !UPT ;  /* 0x0000001804047892 */ /* 0x000fe2000f8ec03f */
[----:B------:R-:W-:-:S03]  /*2360*/  PLOP3.LUT P0, PT, PT, PT, UP0, 0x80, 0x0 ;  /* 0x000000000000781c */ /* 0x000fc60003f0f008 */
[----:B------:R-:W-:-:S04]  /*2370*/  UIADD3 UR4, UR42, 0x20, UR4 ;  /* 0x000000202a047890 */ /* 0x000fc8000fffe004 */
[----:B------:R-:W-:-:S09]  /*2380*/  UPRMT UR4, URZ, 0x654, UR4 ;  /* 0x000006543f047896 */ /* 0x000fd20008000004 */
[----:B------:R-:W-:Y:S01]  /*2390*/  SYNCS.ARRIVE.TRANS64.RED.A1T0 RZ, [UR4], RZ ;  /* 0x000000ffffff79a7 */ /* 0x000fe20008100404 */
[----:B------:R-:W-:Y:S05]  /*23a0*/  @P0 BRA `(.L_x_28) ;  /* 0x0000000000040947 */ /* 0x000fea0003800000 */
[----:B------:R-:W-:Y:S01]  /*23b0*/  BPT.TRAP 0x1 ;  /* 0x000000040000795c */ /* 0x000fe20000300000 */
.L_x_28:
[----:B------:R-:W-:Y:S02]  /*23c0*/  SHF.L.U32 R0, R98, 0x1f, RZ ;  /* 0x0000001f62007819 */ /* 0x000fe400000006ff */
[----:B------:R-:W-:Y:S02]  /*23d0*/  SHF.R.S32.HI R9, RZ, 0x1f, R19 ;  /* 0x0000001fff097819 */ /* 0x000fe40000011413 */
[----:B------:R-:W0:Y:S02]  /*23e0*/  SYNCS.PHASECHK.TRANS64.TRYWAIT P0, [R95+URZ+0x8], R0 ;  /* 0x000008005f0075a7 */ /* 0x000e24000800017f */
[----:B0-----:R-:W-:Y:S05]  /*23f0*/  @!P0 BRA `(.L_x_30) ;  /* 0x0000005800588947 */ /* 0x001fea0003800000 */
.L_x_184:
[----:B------:R-:W-:Y:S01]  /*2400*/  ULDC.64 UR4, c[0x0][0x5d0] ;  /* 0x0001740000047ab9 */ /* 0x000fe20000000a00 */
[----:B------:R-:W-:Y:S01]  /*2410*/  ULDC UR6, c[0x0][0x284] ;  /* 0x0000a10000067ab9 */ /* 0x000fe20000000800 */
[----:B0-----:R-:W-:Y:S02]  /*2420*/  IMAD R0, R9, UR4, RZ ;  /* 0x0000000409007c24 */ /* 0x001fe4000f8e02ff */
[----:B------:R-:W-:Y:S02]  /*2430*/  IMAD.SHL.U32 R10, R2, 0x80, RZ ;  /* 0x00000080020a7824 */ /* 0x000fe400078e00ff */
[C---:B------:R-:W-:Y:S02]  /*2440*/  IMAD R5, R19.reuse, UR5, R0 ;  /* 0x0000000513057c24 */ /* 0x040fe4000f8e0200 */
[----:B------:R-:W-:Y:S01]  /*2450*/  IMAD.SHL.U32 R0, R18, 0x40, RZ ;  /* 0x0000004012007824 */ /* 0x000fe200078e00ff */
[----:B------:R-:W-:Y:S01]  /*2460*/  SHF.R.S32.HI R11, RZ, 0x1f, R10 ;  /* 0x0000001fff0b7819 */ /* 0x000fe2000001140a */
[----:B------:R-:W-:Y:S01]  /*2470*/  IMAD.WIDE.U32 R2, R19, UR4, R90 ;  /* 0x0000000413027c25 */ /* 0x000fe2000f8e005a */
[----:B------:R-:W-:-:S02]  /*2480*/  ULDC.64 UR4, c[0x0][0x5c8] ;  /* 0x0001720000047ab9 */ /* 0x000fc40000000a00 */
[----:B------:R-:W-:Y:S01]  /*2490*/  ISETP.GE.AND P0, PT, R0, UR6, PT ;  /* 0x0000000600007c0c */ /* 0x000fe2000bf06270 */
[----:B------:R-:W-:Y:S01]  /*24a0*/  ULDC UR6, c[0x0][0x288] ;  /* 0x0000a20000067ab9 */ /* 0x000fe20000000800 */
[----:B------:R-:W-:Y:S01]  /*24b0*/  IADD3 R2, P1, R10, R2, RZ ;  /* 0x000000020a027210 */ /* 0x000fe20007f3e0ff */
[----:B------:R-:W-:Y:S01]  /*24c0*/  IMAD.WIDE R14, R18, 0x40, R88 ;  /* 0x00000040120e7825 */ /* 0x000fe200078e0258 */
[----:B------:R-:W-:Y:S02]  /*24d0*/  ISETP.GE.OR P0, PT, R10, UR6, P0 ;  /* 0x000000060a007c0c */ /* 0x000fe40008706670 */
[----:B------:R-:W-:Y:S01]  /*24e0*/  IADD3.X R3, R11, R3, R5, P1, !PT ;  /* 0x000000030b037210 */ /* 0x000fe20000ffe405 */
[----:B------:R-:W-:-:S04]  /*24f0*/  IMAD R7, R15, UR4, RZ ;  /* 0x000000040f077c24 */ /* 0x000fc8000f8e02ff */
[C---:B------:R-:W-:Y:S02]  /*2500*/  IMAD R7, R14.reuse, UR5, R7 ;  /* 0x000000050e077c24 */ /* 0x040fe4000f8e0207 */
[----:B------:R-:W-:-:S04]  /*2510*/  IMAD.WIDE.U32 R20, R14, UR4, R2 ;  /* 0x000000040e147c25 */ /* 0x000fc8000f8e0002 */
[----:B------:R-:W-:Y:S05]  /*2520*/  @P0 BRA `(.L_x_31) ;  /* 0x0000003c00e00947 */ /* 0x000fea0003800000 */
[----:B-----5:R-:W-:Y:S01]  /*2530*/  FSETP.NEU.AND P1, PT, R23, RZ, PT ;  /* 0x000000ff1700720b */ /* 0x020fe20003f2d000 */
[----:B------:R-:W-:Y:S01]  /*2540*/  IMAD.IADD R18, R94, 0x1, -R10 ;  /* 0x000000015e127824 */ /* 0x000fe200078e0a0a */
[----:B------:R-:W-:Y:S01]  /*2550*/  BSSY B0, `(.L_x_31) ;  /* 0x00003f5000007945 */ /* 0x000fe20003800000 */
[----:B------:R-:W-:Y:S02]  /*2560*/  IMAD.IADD R0, R97, 0x1, -R0 ;  /* 0x0000000161007824 */ /* 0x000fe400078e0a00 */
[----:B------:R-:W-:Y:S01]  /*2570*/  IMAD.IADD R7, R21, 0x1, R7 ;  /* 0x0000000115077824 */ /* 0x000fe200078e0207 */
[----:B------:R-:W-:-:S04]  /*2580*/  ISETP.GT.AND P0, PT, R18, RZ, PT ;  /* 0x000000ff1200720c */ /* 0x000fc80003f04270 */
[----:B------:R-:W-:-:S03]  /*2590*/  ISETP.GT.AND P2, PT, R0, RZ, P0 ;  /* 0x000000ff0000720c */ /* 0x000fc60000744270 */
[----:B------:R-:W-:Y:S10]  /*25a0*/  @!P1 BRA `(.L_x_32) ;  /* 0x0000002c00249947 */ /* 0x000ff40003800000 */
[----:B------:R-:W0:Y:S01]  /*25b0*/  LDC.64 R100, c[0x0][0x5b8] ;  /* 0x00016e00ff647b82 */ /* 0x000e220000000a00 */
[----:B------:R-:W-:-:S07]  /*25c0*/  ULDC.64 UR4, c[0x0][0x5c0] ;  /* 0x0001700000047ab9 */ /* 0x000fce0000000a00 */
[----:B------:R-:W1:Y:S08]  /*25d0*/  LDC.64 R104, c[0x0][0x5b0] ;  /* 0x00016c00ff687b82 */ /* 0x000e700000000a00 */
[----:B------:R-:W2:Y:S01]  /*25e0*/  LDC.64 R106, c[0x0][0x5a8] ;  /* 0x00016a00ff6a7b82 */ /* 0x000ea20000000a00 */
[-C--:B0-----:R-:W-:Y:S02]  /*25f0*/  IMAD R4, R9, R100.reuse, RZ ;  /* 0x0000006409047224 */ /* 0x081fe400078e02ff */
[----:B------:R-:W-:-:S04]  /*2600*/  IMAD.WIDE.U32 R2, R19, R100, R90 ;  /* 0x0000006413027225 */ /* 0x000fc800078e005a */
[----:B------:R-:W-:Y:S01]  /*2610*/  IMAD R101, R19, R101, R4 ;  /* 0x0000006513657224 */ /* 0x000fe200078e0204 */
[----:B------:R-:W-:Y:S01]  /*2620*/  IADD3 R4, P1, R10, R2, RZ ;  /* 0x000000020a047210 */ /* 0x000fe20007f3e0ff */
[----:B-1----:R-:W-:-:S03]  /*2630*/  IMAD R2, R15, R104, RZ ;  /* 0x000000680f027224 */ /* 0x002fc600078e02ff */
[----:B------:R-:W-:Y:S01]  /*2640*/  IADD3.X R5, R11, R3, R101, P1, !PT ;  /* 0x000000030b057210 */ /* 0x000fe20000ffe465 */
[C---:B------:R-:W-:Y:S02]  /*2650*/  IMAD R103, R14.reuse, R105, R2 ;  /* 0x000000690e677224 */ /* 0x040fe400078e0202 */
[----:B------:R-:W-:-:S04]  /*2660*/  IMAD.WIDE.U32 R2, R14, R104, R4 ;  /* 0x000000680e027225 */ /* 0x000fc800078e0004 */
[----:B------:R-:W-:Y:S01]  /*2670*/  IMAD.IADD R3, R3, 0x1, R103 ;  /* 0x0000000103037824 */ /* 0x000fe200078e0267 */
[----:B--2---:R-:W-:-:S04]  /*2680*/  LEA R8, P1, R2, R106, 0x1 ;  /* 0x0000006a02087211 */ /* 0x004fc800078208ff */
[----:B------:R-:W-:-:S05]  /*2690*/  LEA.HI.X R9, R2, R107, R3, 0x1, P1 ;  /* 0x0000006b02097211 */ /* 0x000fca00008f0c03 */
[----:B------:R-:W2:Y:S01]  /*26a0*/  @P2 LDG.E.LTC128B.U16 R21, desc[UR54][R8.64] ;  /* 0x0000003608152981 */ /* 0x000ea2000c1e1520 */
[----:B------:R-:W-:Y:S01]  /*26b0*/  IMAD.WIDE.U32 R2, R14, R104, R10 ;  /* 0x000000680e027225 */ /* 0x000fe200078e000a */
[----:B------:R-:W-:Y:S02]  /*26c0*/  BSSY B1, `(.L_x_33) ;  /* 0x0000015000017945 */ /* 0x000fe40003800000 */
[----:B------:R-:W-:-:S04]  /*26d0*/  IADD3 R12, P1, R90, R2, RZ ;  /* 0x000000025a0c7210 */ /* 0x000fc80007f3e0ff */
[----:B------:R-:W-:Y:S02]  /*26e0*/  IADD3.X R13, R91, R103, R3, P1, !PT ;  /* 0x000000675b0d7210 */ /* 0x000fe40000ffe403 */
[----:B------:R-:W-:Y:S01]  /*26f0*/  LEA R6, P1, R20, UR4, 0x1 ;  /* 0x0000000414067c11 */ /* 0x000fe2000f8208ff */
[----:B------:R-:W-:-:S03]  /*2700*/  IMAD.WIDE.U32 R12, R19, R100, R12 ;  /* 0x00000064130c7225 */ /* 0x000fc600078e000c */
[----:B------:R-:W-:Y:S02]  /*2710*/  LEA.HI.X R7, R20, UR5, R7, 0x1, P1 ;  /* 0x0000000514077c11 */ /* 0x000fe400088f0c07 */
[----:B------:R-:W-:-:S04]  /*2720*/  ISETP.GT.AND P1, PT, R18, 0x1, PT ;  /* 0x000000011200780c */ /* 0x000fc80003f24270 */
[----:B------:R-:W-:Y:S01]  /*2730*/  ISETP.GT.AND P3, PT, R0, RZ, P1 ;  /* 0x000000ff0000720c */ /* 0x000fe20000f64270 */
[----:B--2---:R-:W-:-:S04]  /*2740*/  IMAD.U32 R2, R21, 0x10000, RZ ;  /* 0x0001000015027824 */ /* 0x004fc800078e00ff */
[----:B------:R-:W-:Y:S01]  /*2750*/  FMUL R3, R2, R23 ;  /* 0x0000001702037220 */ /* 0x000fe20000400000 */
[----:B------:R-:W-:-:S03]  /*2760*/  LEA R2, P4, R12, R106, 0x1 ;  /* 0x0000006a0c027211 */ /* 0x000fc600078808ff */
[----:B------:R-:W-:-:S05]  /*2770*/  FFMA R3, R24, R22, R3 ;  /* 0x0000001618037223 */ /* 0x000fca0000000003 */
[----:B------:R-:W-:Y:S01]  /*2780*/  F2FP.BF16.F32.PACK_AB R8, RZ, R3 ;  /* 0x00000003ff08723e */ /* 0x000fe200000010ff */
[----:B------:R-:W-:-:S03]  /*2790*/  IMAD.IADD R3, R101, 0x1, R13 ;  /* 0x0000000165037824 */ /* 0x000fc600078e020d */
[----:B------:R-:W-:Y:S01]  /*27a0*/  PRMT R9, R8, 0x7610, R9 ;  /* 0x0000761008097816 */ /* 0x000fe20000000009 */
[----:B------:R-:W-:Y:S01]  /*27b0*/  IMAD.SHL.U32 R8, R104, 0x8, RZ ;  /* 0x0000000868087824 */ /* 0x000fe200078e00ff */
[----:B------:R-:W-:-:S03]  /*27c0*/  LEA.HI.X R3, R12, R107, R3, 0x1, P4 ;  /* 0x0000006b0c037211 */ /* 0x000fc600020f0c03 */
[----:B------:R0:W-:Y:S02]  /*27d0*/  @P2 STG.E.U16 desc[UR54][R6.64], R9 ;  /* 0x0000000906002986 */ /* 0x0001e4000c101536 */
[----:B0-----:R-:W-:Y:S01]  /*27e0*/  SHF.L.U64.HI R9, R104, 0x3, R105 ;  /* 0x0000000368097819 */ /* 0x001fe20000010269 */
[----:B------:R-:W-:Y:S06]  /*27f0*/  @!P3 BRA `(.L_x_34) ;  /* 0x000000000004b947 */ /* 0x000fec0003800000 */
[----:B------:R0:W5:Y:S02]  /*2800*/  LDG.E.LTC128B.U16 R21, desc[UR54][R2.64+0x2] ;  /* 0x0000023602157981 */ /* 0x000164000c1e1520 */
.L_x_34:
[----:B------:R-:W-:Y:S05]  /*2810*/  BSYNC B1 ;  /* 0x0000000000017941 */ /* 0x000fea0003800000 */
.L_x_33:
[----:B------:R-:W-:Y:S01]  /*2820*/  IMAD.WIDE.U32 R8, R14, R104, R8 ;  /* 0x000000680e087225 */ /* 0x000fe200078e0008 */
[----:B------:R-:W-:-:S03]  /*2830*/  ISETP.GT.AND P0, PT, R0, 0x8, P0 ;  /* 0x000000080000780c */ /* 0x000fc60000704270 */
[----:B-----5:R-:W-:Y:S01]  /*2840*/  IMAD.U32 R12, R21, 0x10000, RZ ;  /* 0x00010000150c7824 */ /* 0x020fe200078e00ff */
[----:B------:R-:W-:Y:S01]  /*2850*/  IADD3 R4, P2, R4, R8, RZ ;  /* 0x0000000804047210 */ /* 0x000fe20007f5e0ff */
[----:B------:R-:W-:Y:S02]  /*2860*/  IMAD.IADD R103, R103, 0x1, R9 ;  /* 0x0000000167677824 */ /* 0x000fe400078e0209 */
[----:B------:R-:W-:Y:S02]  /*2870*/  FMUL R12, R12, R23 ;  /* 0x000000170c0c7220 */ /* 0x000fe40000400000 */
[----:B------:R-:W-:Y:S02]  /*2880*/  IMAD.X R5, R103, 0x1, R5, P2 ;  /* 0x0000000167057824 */ /* 0x000fe400010e0605 */
[----:B------:R-:W-:Y:S01]  /*2890*/  FFMA R25, R25, R22, R12 ;  /* 0x0000001619197223 */ /* 0x000fe2000000000c */
[----:B------:R-:W-:-:S04]  /*28a0*/  LEA R12, P2, R4, R106, 0x1 ;  /* 0x0000006a040c7211 */ /* 0x000fc800078408ff */
[----:B------:R-:W-:Y:S01]  /*28b0*/  LEA.HI.X R13, R4, R107, R5, 0x1, P2 ;  /* 0x0000006b040d7211 */ /* 0x000fe200010f0c05 */
[----:B------:R-:W-:Y:S01]  /*28c0*/  @P3 IMAD.MOV.U32 R4, RZ, RZ, R6 ;  /* 0x000000ffff043224 */ /* 0x000fe200078e0006 */
[----:B------:R-:W-:Y:S01]  /*28d0*/  F2FP.BF16.F32.PACK_AB R25, RZ, R25 ;  /* 0x00000019ff19723e */ /* 0x000fe200000010ff */
[----:B------:R-:W-:-:S05]  /*28e0*/  @P3 IMAD.MOV.U32 R5, RZ, RZ, R7 ;  /* 0x000000ffff053224 */ /* 0x000fca00078e0007 */
[----:B------:R1:W-:Y:S04]  /*28f0*/  @P3 STG.E.U16 desc[UR54][R4.64+0x2], R25 ;  /* 0x0000021904003986 */ /* 0x0003e8000c101536 */
[----:B------:R-:W2:Y:S01]  /*2900*/  @P0 LDG.E.LTC128B.U16 R21, desc[UR54][R12.64] ;  /* 0x000000360c150981 */ /* 0x000ea2000c1e1520 */
[----:B------:R-:W-:Y:S01]  /*2910*/  IADD3 R10, P2, P3, R90, R8, R10 ;  /* 0x000000085a0a7210 */ /* 0x000fe20007b5e00a */
[----:B------:R-:W-:Y:S01]  /*2920*/  BSSY B1, `(.L_x_35) ;  /* 0x0000011000017945 */ /* 0x000fe20003800000 */
[----:B------:R-:W-:Y:S02]  /*2930*/  SHF.L.U64.HI R15, R93, 0x1, R92 ;  /* 0x000000015d0f7819 */ /* 0x000fe4000001025c */
[----:B------:R-:W-:Y:S02]  /*2940*/  IADD3.X R11, R91, R103, R11, P2, P3 ;  /* 0x000000675b0b7210 */ /* 0x000fe400017e640b */
[----:B------:R-:W-:Y:S01]  /*2950*/  ISETP.GT.AND P1, PT, R0, 0x8, P1 ;  /* 0x000000080000780c */ /* 0x000fe20000f24270 */
[----:B------:R-:W-:-:S04]  /*2960*/  IMAD.WIDE.U32 R10, R19, R100, R10 ;  /* 0x00000064130a7225 */ /* 0x000fc800078e000a */
[----:B------:R-:W-:Y:S01]  /*2970*/  IMAD.IADD R11, R101, 0x1, R11 ;  /* 0x00000001650b7824 */ /* 0x000fe200078e020b */
[----:B-1----:R-:W-:-:S04]  /*2980*/  LEA R4, P3, R10, R106, 0x1 ;  /* 0x0000006a0a047211 */ /* 0x002fc800078608ff */
[----:B------:R-:W-:Y:S01]  /*2990*/  LEA.HI.X R5, R10, R107, R11, 0x1, P3 ;  /* 0x0000006b0a057211 */ /* 0x000fe200018f0c0b */
[----:B--2---:R-:W-:-:S04]  /*29a0*/  IMAD.U32 R8, R21, 0x10000, RZ ;  /* 0x0001000015087824 */ /* 0x004fc800078e00ff */
[----:B------:R-:W-:Y:S01]  /*29b0*/  FMUL R9, R8, R23 ;  /* 0x0000001708097220 */ /* 0x000fe20000400000 */
[----:B------:R-:W-:-:S03]  /*29c0*/  LEA R8, P2, R93, R6, 0x1 ;  /* 0x000000065d087211 */ /* 0x000fc600078408ff */
[----:B------:R-:W-:-:S05]  /*29d0*/  FFMA R9, R26, R22, R9 ;  /* 0x000000161a097223 */ /* 0x000fca0000000009 */
[----:B------:R-:W-:Y:S01]  /*29e0*/  F2FP.BF16.F32.PACK_AB R12, RZ, R9 ;  /* 0x00000009ff0c723e */ /* 0x000fe200000010ff */
[----:B------:R-:W-:-:S05]  /*29f0*/  IMAD.X R9, R15, 0x1, R7, P2 ;  /* 0x000000010f097824 */ /* 0x000fca00010e0607 */
[----:B------:R1:W-:Y:S01]  /*2a00*/  @P0 STG.E.U16 desc[UR54][R8.64], R12 ;  /* 0x0000000c08000986 */ /* 0x0003e2000c101536 */
[----:B------:R-:W-:Y:S05]  /*2a10*/  @!P1 BRA `(.L_x_36) ;  /* 0x0000000000049947 */ /* 0x000fea0003800000 */
[----:B------:R2:W5:Y:S02]  /*2a20*/  LDG.E.LTC128B.U16 R21, desc[UR54][R4.64+0x2] ;  /* 0x0000023604157981 */ /* 0x000564000c1e1520 */
.L_x_36:
[----:B------:R-:W-:Y:S05]  /*2a30*/  BSYNC B1 ;  /* 0x0000000000017941 */ /* 0x000fea0003800000 */
.L_x_35:
[----:B-----5:R-:W-:Y:S01]  /*2a40*/  IMAD.U32 R10, R21, 0x10000, RZ ;  /* 0x00010000150a7824 */ /* 0x020fe200078e00ff */
[----:B------:R-:W-:Y:S01]  /*2a50*/  ISETP.GT.AND P0, PT, R18, 0x8, PT ;  /* 0x000000081200780c */ /* 0x000fe20003f04270 */
[----:B------:R-:W-:Y:S02]  /*2a60*/  BSSY B1, `(.L_x_37) ;  /* 0x0000008000017945 */ /* 0x000fe40003800000 */
[----:B------:R-:W-:Y:S01]  /*2a70*/  FMUL R10, R10, R23 ;  /* 0x000000170a0a7220 */ /* 0x000fe20000400000 */
[----:B------:R-:W-:-:S03]  /*2a80*/  ISETP.GT.AND P2, PT, R0, RZ, P0 ;  /* 0x000000ff0000720c */ /* 0x000fc60000744270 */
[----:B------:R-:W-:-:S05]  /*2a90*/  FFMA R10, R27, R22, R10 ;  /* 0x000000161b0a7223 */ /* 0x000fca000000000a */
[----:B------:R-:W-:-:S05]  /*2aa0*/  F2FP.BF16.F32.PACK_AB R10, RZ, R10 ;  /* 0x0000000aff0a723e */ /* 0x000fca00000010ff */
[----:B------:R3:W-:Y:S01]  /*2ab0*/  @P1 STG.E.U16 desc[UR54][R8.64+0x2], R10 ;  /* 0x0000020a08001986 */ /* 0x0007e2000c101536 */
[----:B------:R-:W-:Y:S05]  /*2ac0*/  @!P2 BRA `(.L_x_38) ;  /* 0x000000000004a947 */ /* 0x000fea0003800000 */
[----:B------:R4:W5:Y:S02]  /*2ad0*/  LDG.E.LTC128B.U16 R21, desc[UR54][R2.64+0x10] ;  /* 0x0000103602157981 */ /* 0x000964000c1e1520 */
.L_x_38:
[----:B------:R-:W-:Y:S05]  /*2ae0*/  BSYNC B1 ;  /* 0x0000000000017941 */ /* 0x000fea0003800000 */
.L_x_37:
[----:B---3-5:R-:W-:Y:S01]  /*2af0*/  IMAD.U32 R10, R21, 0x10000, RZ ;  /* 0x00010000150a7824 */ /* 0x028fe200078e00ff */
        /* <DEDUP_REMOVED lines=9> */
.L_x_40:
[----:B------:R-:W-:Y:S05]  /*2b90*/  BSYNC B1 ;  /* 0x0000000000017941 */ /* 0x000fea0003800000 */
.L_x_39:
[----:B-----5:R-:W-:Y:S01]  /*2ba0*/  IMAD.U32 R10, R21, 0x10000, RZ ;  /* 0x00010000150a7824 */ /* 0x020fe200078e00ff */
[----:B------:R-:W-:Y:S01]  /*2bb0*/  ISETP.GT.AND P0, PT, R0, 0x8, P0 ;  /* 0x000000080000780c */ /* 0x000fe20000704270 */
[----:B------:R-:W-:Y:S02]  /*2bc0*/  BSSY B1, `(.L_x_41) ;  /* 0x0000007000017945 */ /* 0x000fe40003800000 */
[----:B------:R-:W-:-:S04]  /*2bd0*/  FMUL R10, R10, R23 ;  /* 0x000000170a0a7220 */ /* 0x000fc80000400000 */
[----:B------:R-:W-:-:S05]  /*2be0*/  FFMA R10, R29, R22, R10 ;  /* 0x000000161d0a7223 */ /* 0x000fca000000000a */
[----:B------:R-:W-:-:S05]  /*2bf0*/  F2FP.BF16.F32.PACK_AB R10, RZ, R10 ;  /* 0x0000000aff0a723e */ /* 0x000fca00000010ff */
[----:B------:R0:W-:Y:S01]  /*2c00*/  @P3 STG.E.U16 desc[UR54][R6.64+0x12], R10 ;  /* 0x0000120a06003986 */ /* 0x0001e2000c101536 */
[----:B------:R-:W-:Y:S05]  /*2c10*/  @!P0 BRA `(.L_x_42) ;  /* 0x0000000000048947 */ /* 0x000fea0003800000 */
[----:B------:R0:W5:Y:S02]  /*2c20*/  LDG.E.LTC128B.U16 R21, desc[UR54][R4.64+0x10] ;  /* 0x0000103604157981 */ /* 0x000164000c1e1520 */
.L_x_42:
[----:B------:R-:W-:Y:S05]  /*2c30*/  BSYNC B1 ;  /* 0x0000000000017941 */ /* 0x000fea0003800000 */
.L_x_41:
[----:B0----5:R-:W-:Y:S01]  /*2c40*/  IMAD.U32 R10, R21, 0x10000, RZ ;  /* 0x00010000150a7824 */ /* 0x021fe200078e00ff */
[----:B------:R-:W-:Y:S01]  /*2c50*/  ISETP.GT.AND P1, PT, R0, 0x8, P1 ;  /* 0x000000080000780c */ /* 0x000fe20000f24270 */
[----:B------:R-:W-:Y:S02]  /*2c60*/  BSSY B1, `(.L_x_43) ;  /* 0x0000007000017945 */ /* 0x000fe40003800000 */
[----:B---3--:R-:W-:-:S04]  /*2c70*/  FMUL R11, R10, R23 ;  /* 0x000000170a0b7220 */ /* 0x008fc80000400000 */
[----:B------:R-:W-:-:S05]  /*2c80*/  FFMA R11, R30, R22, R11 ;  /* 0x000000161e0b7223 */ /* 0x000fca000000000b */
[----:B------:R-:W-:-:S05]  /*2c90*/  F2FP.BF16.F32.PACK_AB R11, RZ, R11 ;  /* 0x0000000bff0b723e */ /* 0x000fca00000010ff */
[----:B------:R0:W-:Y:S01]  /*2ca0*/  @P0 STG.E.U16 desc[UR54][R8.64+0x10], R11 ;  /* 0x0000100b08000986 */ /* 0x0001e2000c101536 */
[----:B------:R-:W-:Y:S05]  /*2cb0*/  @!P1 BRA `(.L_x_44) ;  /* 0x0000000000049947 */ /* 0x000fea0003800000 */
[----:B------:R3:W5:Y:S02]  /*2cc0*/  LDG.E.LTC128B.U16 R21, desc[UR54][R4.64+0x12] ;  /* 0x0000123604157981 */ /* 0x000764000c1e1520 */
.L_x_44:
[----:B------:R-:W-:Y:S05]  /*2cd0*/  BSYNC B1 ;  /* 0x0000000000017941 */ /* 0x000fea0003800000 */
.L_x_43:
        /* <DEDUP_REMOVED lines=10> */
.L_x_46:
[----:B------:R-:W-:Y:S05]  /*2d80*/  BSYNC B1 ;  /* 0x0000000000017941 */ /* 0x000fea0003800000 */
.L_x_45:
[----:B0----5:R-:W-:Y:S01]  /*2d90*/  IMAD.U32 R10, R21, 0x10000, RZ ;  /* 0x00010000150a7824 */ /* 0x021fe200078e00ff */
        /* <DEDUP_REMOVED lines=9> */
.L_x_48:
[----:B------:R-:W-:Y:S05]  /*2e30*/  BSYNC B1 ;  /* 0x0000000000017941 */ /* 0x000fea0003800000 */
.L_x_47:
        /* <DEDUP_REMOVED lines=9> */
.L_x_50:
[----:B------:R-:W-:Y:S05]  /*2ed0*/  BSYNC B1 ;  /* 0x0000000000017941 */ /* 0x000fea0003800000 */
.L_x_49:
[----:B0----5:R-:W-:Y:S01]  /*2ee0*/  IMAD.U32 R10, R21, 0x10000, RZ ;  /* 0x00010000150a7824 */ /* 0x021fe200078e00ff */
        /* <DEDUP_REMOVED lines=8> */
.L_x_52:
[----:B------:R-:W-:Y:S05]  /*2f70*/  BSYNC B1 ;  /* 0x0000000000017941 */ /* 0x000fea0003800000 */
.L_x_51:
        /* <DEDUP_REMOVED lines=10> */
.L_x_54:
[----:B------:R-:W-:Y:S05]  /*3020*/  BSYNC B1 ;  /* 0x0000000000017941 */ /* 0x000fea0003800000 */
.L_x_53:
        /* <DEDUP_REMOVED lines=10> */
.L_x_56:
[----:B------:R-:W-:Y:S05]  /*30d0*/  BSYNC B1 ;  /* 0x0000000000017941 */ /* 0x000fea0003800000 */
.L_x_55:
        /* <DEDUP_REMOVED lines=9> */
.L_x_58:
[----:B------:R-:W-:Y:S05]  /*3170*/  BSYNC B1 ;  /* 0x0000000000017941 */ /* 0x000fea0003800000 */
.L_x_57:
        /* <DEDUP_REMOVED lines=9> */
.L_x_60:
[----:B------:R-:W-:Y:S05]  /*3210*/  BSYNC B1 ;  /* 0x0000000000017941 */ /* 0x000fea0003800000 */
.L_x_59:
        /* <DEDUP_REMOVED lines=10> */
.L_x_62:
[----:B------:R-:W-:Y:S05]  /*32c0*/  BSYNC B1 ;  /* 0x0000000000017941 */ /* 0x000fea0003800000 */
.L_x_61:
        /* <DEDUP_REMOVED lines=10> */
.L_x_64:
[----:B------:R-:W-:Y:S05]  /*3370*/  BSYNC B1 ;  /* 0x0000000000017941 */ /* 0x000fea0003800000 */
.L_x_63:
        /* <DEDUP_REMOVED lines=9> */
.L_x_66:
[----:B------:R-:W-:Y:S05]  /*3410*/  BSYNC B1 ;  /* 0x0000000000017941 */ /* 0x000fea0003800000 */
.L_x_65:
        /* <DEDUP_REMOVED lines=9> */
.L_x_68:
[----:B------:R-:W-:Y:S05]  /*34b0*/  BSYNC B1 ;  /* 0x0000000000017941 */ /* 0x000fea0003800000 */
.L_x_67:
        /* <DEDUP_REMOVED lines=10> */
.L_x_70:
[----:B------:R-:W-:Y:S05]  /*3560*/  BSYNC B1 ;  /* 0x0000000000017941 */ /* 0x000fea0003800000 */
.L_x_69:
        /* <DEDUP_REMOVED lines=10> */
.L_x_72:
[----:B------:R-:W-:Y:S05]  /*3610*/  BSYNC B1 ;  /* 0x0000000000017941 */ /* 0x000fea0003800000 */
.L_x_71:
        /* <DEDUP_REMOVED lines=9> */
.L_x_74:
[----:B------:R-:W-:Y:S05]  /*36b0*/  BSYNC B1 ;  /* 0x0000000000017941 */ /* 0x000fea0003800000 */
.L_x_73:
        /* <DEDUP_REMOVED lines=9> */
.L_x_76:
[----:B------:R-:W-:Y:S05]  /*3750*/  BSYNC B1 ;  /* 0x0000000000017941 */ /* 0x000fea0003800000 */
.L_x_75:
        /* <DEDUP_REMOVED lines=10> */
.L_x_78:
[----:B------:R-:W-:Y:S05]  /*3800*/  BSYNC B1 ;  /* 0x0000000000017941 */ /* 0x000fea0003800000 */
.L_x_77:
        /* <DEDUP_REMOVED lines=10> */
.L_x_80:
[----:B------:R-:W-:Y:S05]  /*38b0*/  BSYNC B1 ;  /* 0x0000000000017941 */ /* 0x000fea0003800000 */
.L_x_79:
        /* <DEDUP_REMOVED lines=9> */
.L_x_82:
[----:B------:R-:W-:Y:S05]  /*3950*/  BSYNC B1 ;  /* 0x0000000000017941 */ /* 0x000fea0003800000 */
.L_x_81:
        /* <DEDUP_REMOVED lines=9> */
.L_x_84:
[----:B------:R-:W-:Y:S05]  /*39f0*/  BSYNC B1 ;  /* 0x0000000000017941 */ /* 0x000fea0003800000 */
.L_x_83:
        /* <DEDUP_REMOVED lines=10> */
.L_x_86:
[----:B------:R-:W-:Y:S05]  /*3aa0*/  BSYNC B1 ;  /* 0x0000000000017941 */ /* 0x000fea0003800000 */
.L_x_85:
        /* <DEDUP_REMOVED lines=10> */
.L_x_88:
[----:B------:R-:W-:Y:S05]  /*3b50*/  BSYNC B1 ;  /* 0x0000000000017941 */ /* 0x000fea0003800000 */
.L_x_87:
        /* <DEDUP_REMOVED lines=9> */
.L_x_90:
[----:B------:R-:W-:Y:S05]  /*3bf0*/  BSYNC B1 ;  /* 0x0000000000017941 */ /* 0x000fea0003800000 */
.L_x_89:
        /* <DEDUP_REMOVED lines=9> */
.L_x_92:
[----:B------:R-:W-:Y:S05]  /*3c90*/  BSYNC B1 ;  /* 0x0000000000017941 */ /* 0x000fea0003800000 */
.L_x_91:
        /* <DEDUP_REMOVED lines=10> */
.L_x_94:
[----:B------:R-:W-:Y:S05]  /*3d40*/  BSYNC B1 ;  /* 0x0000000000017941 */ /* 0x000fea0003800000 */
.L_x_93:
        /* <DEDUP_REMOVED lines=10> */
.L_x_96:
[----:B------:R-:W-:Y:S05]  /*3df0*/  BSYNC B1 ;  /* 0x0000000000017941 */ /* 0x000fea0003800000 */
.L_x_95:
        /* <DEDUP_REMOVED lines=9> */
.L_x_98:
[----:B------:R-:W-:Y:S05]  /*3e90*/  BSYNC B1 ;  /* 0x0000000000017941 */ /* 0x000fea0003800000 */
.L_x_97:
        /* <DEDUP_REMOVED lines=9> */
.L_x_100:
[----:B------:R-:W-:Y:S05]  /*3f30*/  BSYNC B1 ;  /* 0x0000000000017941 */ /* 0x000fea0003800000 */
.L_x_99:
        /* <DEDUP_REMOVED lines=10> */
.L_x_102:
[----:B------:R-:W-:Y:S05]  /*3fe0*/  BSYNC B1 ;  /* 0x0000000000017941 */ /* 0x000fea0003800000 */
.L_x_101:
        /* <DEDUP_REMOVED lines=10> */
.L_x_104:
[----:B------:R-:W-:Y:S05]  /*4090*/  BSYNC B1 ;  /* 0x0000000000017941 */ /* 0x000fea0003800000 */
.L_x_103:
        /* <DEDUP_REMOVED lines=9> */
.L_x_106:
[----:B------:R-:W-:Y:S05]  /*4130*/  BSYNC B1 ;  /* 0x0000000000017941 */ /* 0x000fea0003800000 */
.L_x_105:
        /* <DEDUP_REMOVED lines=9> */
.L_x_108:
[----:B------:R-:W-:Y:S05]  /*41d0*/  BSYNC B1 ;  /* 0x0000000000017941 */ /* 0x000fea0003800000 */
.L_x_107:
        /* <DEDUP_REMOVED lines=10> */
.L_x_110:
[----:B------:R-:W-:Y:S05]  /*4280*/  BSYNC B1 ;  /* 0x0000000000017941 */ /* 0x000fea0003800000 */
.L_x_109:
        /* <DEDUP_REMOVED lines=10> */
.L_x_112:
[----:B------:R-:W-:Y:S05]  /*4330*/  BSYNC B1 ;  /* 0x0000000000017941 */ /* 0x000fea0003800000 */
.L_x_111:
        /* <DEDUP_REMOVED lines=9> */
.L_x_114:
[----:B------:R-:W-:Y:S05]  /*43d0*/  BSYNC B1 ;  /* 0x0000000000017941 */ /* 0x000fea0003800000 */
.L_x_113:
        /* <DEDUP_REMOVED lines=9> */
.L_x_116:
[----:B------:R-:W-:Y:S05]  /*4470*/  BSYNC B1 ;  /* 0x0000000000017941 */ /* 0x000fea0003800000 */
.L_x_115:
        /* <DEDUP_REMOVED lines=10> */
.L_x_118:
[----:B------:R-:W-:Y:S05]  /*4520*/  BSYNC B1 ;  /* 0x0000000000017941 */ /* 0x000fea0003800000 */
.L_x_117:
        /* <DEDUP_REMOVED lines=10> */
.L_x_120:
[----:B------:R-:W-:Y:S05]  /*45d0*/  BSYNC B1 ;  /* 0x0000000000017941 */ /* 0x000fea0003800000 */
.L_x_119:
        /* <DEDUP_REMOVED lines=9> */
.L_x_122:
[----:B------:R-:W-:Y:S05]  /*4670*/  BSYNC B1 ;  /* 0x0000000000017941 */ /* 0x000fea0003800000 */
.L_x_121:
        /* <DEDUP_REMOVED lines=9> */
.L_x_124:
[----:B------:R-:W-:Y:S05]  /*4710*/  BSYNC B1 ;  /* 0x0000000000017941 */ /* 0x000fea0003800000 */
.L_x_123:
        /* <DEDUP_REMOVED lines=10> */
.L_x_126:
[----:B------:R-:W-:Y:S05]  /*47c0*/  BSYNC B1 ;  /* 0x0000000000017941 */ /* 0x000fea0003800000 */
.L_x_125:
        /* <DEDUP_REMOVED lines=10> */
.L_x_128:
[----:B------:R-:W-:Y:S05]  /*4870*/  BSYNC B1 ;  /* 0x0000000000017941 */ /* 0x000fea0003800000 */
.L_x_127:
        /* <DEDUP_REMOVED lines=9> */
.L_x_130:
[----:B------:R-:W-:Y:S05]  /*4910*/  BSYNC B1 ;  /* 0x0000000000017941 */ /* 0x000fea0003800000 */
.L_x_129:
        /* <DEDUP_REMOVED lines=9> */
.L_x_132:
[----:B------:R-:W-:Y:S05]  /*49b0*/  BSYNC B1 ;  /* 0x0000000000017941 */ /* 0x000fea0003800000 */
.L_x_131:
        /* <DEDUP_REMOVED lines=10> */
.L_x_134:
[----:B------:R-:W-:Y:S05]  /*4a60*/  BSYNC B1 ;  /* 0x0000000000017941 */ /* 0x000fea0003800000 */
.L_x_133:
        /* <DEDUP_REMOVED lines=10> */
.L_x_136:
[----:B------:R-:W-:Y:S05]  /*4b10*/  BSYNC B1 ;  /* 0x0000000000017941 */ /* 0x000fea0003800000 */
.L_x_135:
        /* <DEDUP_REMOVED lines=9> */
.L_x_138:
[----:B------:R-:W-:Y:S05]  /*4bb0*/  BSYNC B1 ;  /* 0x0000000000017941 */ /* 0x000fea0003800000 */
.L_x_137:
        /* <DEDUP_REMOVED lines=9> */
.L_x_140:
[----:B------:R-:W-:Y:S05]  /*4c50*/  BSYNC B1 ;  /* 0x0000000000017941 */ /* 0x000fea0003800000 */
.L_x_139:
        /* <DEDUP_REMOVED lines=10> */
.L_x_142:
[----:B------:R-:W-:Y:S05]  /*4d00*/  BSYNC B1 ;  /* 0x0000000000017941 */ /* 0x000fea0003800000 */
.L_x_141:
        /* <DEDUP_REMOVED lines=10> */
.L_x_144:
[----:B------:R-:W-:Y:S05]  /*4db0*/  BSYNC B1 ;  /* 0x0000000000017941 */ /* 0x000fea0003800000 */
.L_x_143:
        /* <DEDUP_REMOVED lines=9> */
.L_x_146:
[----:B------:R-:W-:Y:S05]  /*4e50*/  BSYNC B1 ;  /* 0x0000000000017941 */ /* 0x000fea0003800000 */
.L_x_145:
        /* <DEDUP_REMOVED lines=9> */
.L_x_148:
[----:B------:R-:W-:Y:S05]  /*4ef0*/  BSYNC B1 ;  /* 0x0000000000017941 */ /* 0x000fea0003800000 */
.L_x_147:
        /* <DEDUP_REMOVED lines=10> */
.L_x_150:
[----:B------:R-:W-:Y:S05]  /*4fa0*/  BSYNC B1 ;  /* 0x0000000000017941 */ /* 0x000fea0003800000 */
.L_x_149:
        /* <DEDUP_REMOVED lines=10> */
.L_x_152:
[----:B------:R-:W-:Y:S05]  /*5050*/  BSYNC B1 ;  /* 0x0000000000017941 */ /* 0x000fea0003800000 */
.L_x_151:
[----:B0---45:R-:W-:Y:S01]  /*5060*/  IMAD.U32 R2, R21, 0x10000, RZ ;  /* 0x0001000015027824 */ /* 0x031fe200078e00ff */
        /* <DEDUP_REMOVED lines=8> */
.L_x_154:
[----:B------:R-:W-:Y:S05]  /*50f0*/  BSYNC B1 ;  /* 0x0000000000017941 */ /* 0x000fea0003800000 */
.L_x_153:
[----:B0----5:R-:W-:Y:S01]  /*5100*/  IMAD.U32 R2, R21, 0x10000, RZ ;  /* 0x0001000015027824 */ /* 0x021fe200078e00ff */
[----:B------:R-:W-:Y:S01]  /*5110*/  ISETP.GT.AND P1, PT, R0, 0x8, P1 ;  /* 0x000000080000780c */ /* 0x000fe20000f24270 */
[----:B------:R-:W-:Y:S02]  /*5120*/  BSSY B1, `(.L_x_155) ;  /* 0x000000a000017945 */ /* 0x000fe40003800000 */
[----:B------:R-:W-:Y:S01]  /*5130*/  FMUL R3, R2, R23 ;  /* 0x0000001702037220 */ /* 0x000fe20000400000 */
[----:B------:R-:W-:-:S03]  /*5140*/  @P0 IMAD.MOV.U32 R2, RZ, RZ, R8 ;  /* 0x000000ffff020224 */ /* 0x000fc600078e0008 */
[----:B------:R-:W-:-:S05]  /*5150*/  FFMA R3, R86, R22, R3 ;  /* 0x0000001656037223 */ /* 0x000fca0000000003 */
[----:B------:R-:W-:-:S04]  /*5160*/  F2FP.BF16.F32.PACK_AB R3, RZ, R3 ;  /* 0x00000003ff03723e */ /* 0x000fc800000010ff */
[----:B------:R-:W-:Y:S01]  /*5170*/  PRMT R6, R3, 0x7610, R6 ;  /* 0x0000761003067816 */ /* 0x000fe20000000006 */
[----:B------:R-:W-:-:S05]  /*5180*/  @P0 IMAD.MOV.U32 R3, RZ, RZ, R9 ;  /* 0x000000ffff030224 */ /* 0x000fca00078e0009 */
[----:B------:R0:W-:Y:S01]  /*5190*/  @P0 STG.E.U16 desc[UR54][R2.64+0xf0], R6 ;  /* 0x0000f00602000986 */ /* 0x0001e2000c101536 */
[----:B------:R-:W-:Y:S05]  /*51a0*/  @!P1 BRA `(.L_x_156) ;  /* 0x0000000000049947 */ /* 0x000fea0003800000 */
[----:B------:R0:W5:Y:S02]  /*51b0*/  LDG.E.LTC128B.U16 R21, desc[UR54][R4.64+0xf2] ;  /* 0x0000f23604157981 */ /* 0x000164000c1e1520 */
.L_x_156:
[----:B------:R-:W-:Y:S05]  /*51c0*/  BSYNC B1 ;  /* 0x0000000000017941 */ /* 0x000fea0003800000 */
.L_x_155:
[----:B------:R-:W-:Y:S05]  /*51d0*/  @!P1 BRA `(.L_x_157) ;  /* 0x0000001000b09947 */ /* 0x000fea0003800000 */
[----:B-----5:R-:W-:-:S04]  /*51e0*/  IMAD.U32 R0, R21, 0x10000, RZ ;  /* 0x0001000015007824 */ /* 0x020fc800078e00ff */
[----:B------:R-:W-:-:S04]  /*51f0*/  FMUL R0, R0, R23 ;  /* 0x0000001700007220 */ /* 0x000fc80000400000 */
[----:B------:R-:W-:-:S05]  /*5200*/  FFMA R0, R87, R22, R0 ;  /* 0x0000001657007223 */ /* 0x000fca0000000000 */
[----:B------:R-:W-:-:S05]  /*5210*/  F2FP.BF16.F32.PACK_AB R0, RZ, R0 ;  /* 0x00000000ff00723e */ /* 0x000fca00000010ff */
[----:B------:R0:W-:Y:S01]  /*5220*/  STG.E.U16 desc[UR54][R8.64+0xf2], R0 ;  /* 0x0000f20008007986 */ /* 0x0001e2000c101536 */
[----:B------:R-:W-:Y:S05]  /*5230*/  BRA `(.L_x_157) ;  /* 0x0000001000987947 */ /* 0x000fea0003800000 */
.L_x_32:
[----:B------:R-:W-:Y:S01]  /*5240*/  ISETP.GT.AND P3, PT, R18, 0x1, PT ;  /* 0x000000011200780c */ /* 0x000fe20003f64270 */
[----:B------:R-:W-:Y:S01]  /*5250*/  ULDC.64 UR4, c[0x0][0x5c0] ;  /* 0x0001700000047ab9 */ /* 0x000fe20000000a00 */
[-C--:B------:R-:W-:Y:S01]  /*5260*/  FMUL R24, R24, R22.reuse ;  /* 0x0000001618187220 */ /* 0x080fe20000400000 */
[-C--:B------:R-:W-:Y:S01]  /*5270*/  FMUL R25, R25, R22.reuse ;  /* 0x0000001619197220 */ /* 0x080fe20000400000 */
[----:B------:R-:W-:Y:S01]  /*5280*/  ISETP.GT.AND P1, PT, R0, RZ, P3 ;  /* 0x000000ff0000720c */ /* 0x000fe20001f24270 */
[-C--:B------:R-:W-:Y:S01]  /*5290*/  FMUL R26, R26, R22.reuse ;  /* 0x000000161a1a7220 */ /* 0x080fe20000400000 */
[----:B------:R-:W-:Y:S01]  /*52a0*/  LEA R2, P4, R20, UR4, 0x1 ;  /* 0x0000000414027c11 */ /* 0x000fe2000f8808ff */
[----:B------:R-:W-:Y:S01]  /*52b0*/  FMUL R27, R27, R22 ;  /* 0x000000161b1b7220 */ /* 0x000fe20000400000 */
[----:B------:R-:W-:Y:S01]  /*52c0*/  F2FP.BF16.F32.PACK_AB R24, RZ, R24 ;  /* 0x00000018ff18723e */ /* 0x000fe200000010ff */
[-C--:B------:R-:W-:Y:S01]  /*52d0*/  FMUL R28, R28, R22.reuse ;  /* 0x000000161c1c7220 */ /* 0x080fe20000400000 */
[----:B------:R-:W-:Y:S01]  /*52e0*/  LEA.HI.X R3, R20, UR5, R7, 0x1, P4 ;  /* 0x0000000514037c11 */ /* 0x000fe2000a0f0c07 */
[-C--:B------:R-:W-:Y:S01]  /*52f0*/  FMUL R29, R29, R22.reuse ;  /* 0x000000161d1d7220 */ /* 0x080fe20000400000 */
[----:B------:R-:W-:Y:S01]  /*5300*/  F2FP.BF16.F32.PACK_AB R25, RZ, R25 ;  /* 0x00000019ff19723e */ /* 0x000fe200000010ff */
[-C--:B------:R-:W-:Y:S01]  /*5310*/  FMUL R30, R30, R22.reuse ;  /* 0x000000161e1e7220 */ /* 0x080fe20000400000 */
[----:B------:R-:W-:Y:S01]  /*5320*/  SHF.L.U64.HI R5, R93, 0x1, R92 ;  /* 0x000000015d057819 */ /* 0x000fe2000001025c */
[----:B------:R-:W-:Y:S01]  /*5330*/  @P2 STG.E.U16 desc[UR54][R2.64], R24 ;  /* 0x0000001802002986 */ /* 0x000fe2000c101536 */
[----:B------:R-:W-:Y:S01]  /*5340*/  ISETP.GT.AND P2, PT, R0, 0x8, P0 ;  /* 0x000000080000780c */ /* 0x000fe20000744270 */
[----:B------:R-:W-:Y:S01]  /*5350*/  FMUL R31, R31, R22 ;  /* 0x000000161f1f7220 */ /* 0x000fe20000400000 */
[----:B------:R-:W-:Y:S01]  /*5360*/  LEA R4, P5, R93, R2, 0x1 ;  /* 0x000000025d047211 */ /* 0x000fe200078a08ff */
[----:B------:R-:W-:Y:S01]  /*5370*/  @P1 STG.E.U16 desc[UR54][R2.64+0x2], R25 ;  /* 0x0000021902001986 */ /* 0x000fe2000c101536 */
[----:B------:R-:W-:Y:S01]  /*5380*/  ISETP.GT.AND P1, PT, R18, 0x8, PT ;  /* 0x000000081200780c */ /* 0x000fe20003f24270 */
[-C--:B------:R-:W-:Y:S01]  /*5390*/  FMUL R32, R32, R22.reuse ;  /* 0x0000001620207220 */ /* 0x080fe20000400000 */
[----:B------:R-:W-:Y:S01]  /*53a0*/  ISETP.GT.AND P3, PT, R0, 0x8, P3 ;  /* 0x000000080000780c */ /* 0x000fe20001f64270 */
[----:B------:R-:W-:Y:S01]  /*53b0*/  IMAD.X R5, R5, 0x1, R3, P5 ;  /* 0x0000000105057824 */ /* 0x000fe200028e0603 */
[----:B------:R-:W-:Y:S01]  /*53c0*/  ISETP.GT.AND P0, PT, R18, 0x9, PT ;  /* 0x000000091200780c */ /* 0x000fe20003f04270 */
[-C--:B------:R-:W-:Y:S01]  /*53d0*/  FMUL R33, R33, R22.reuse ;  /* 0x0000001621217220 */ /* 0x080fe20000400000 */
[----:B------:R-:W-:Y:S01]  /*53e0*/  ISETP.GT.AND P4, PT, R0, RZ, P1 ;  /* 0x000000ff0000720c */ /* 0x000fe20000f84270 */
[-C--:B------:R-:W-:Y:S01]  /*53f0*/  FMUL R34, R34, R22.reuse ;  /* 0x0000001622227220 */ /* 0x080fe20000400000 */
[----:B------:R-:W-:Y:S01]  /*5400*/  ISETP.GT.AND P5, PT, R0, RZ, P0 ;  /* 0x000000ff0000720c */ /* 0x000fe200007a4270 */
[----:B------:R-:W-:Y:S01]  /*5410*/  FMUL R35, R35, R22 ;  /* 0x0000001623237220 */ /* 0x000fe20000400000 */
[----:B------:R-:W-:Y:S01]  /*5420*/  F2FP.BF16.F32.PACK_AB R26, RZ, R26 ;  /* 0x0000001aff1a723e */ /* 0x000fe200000010ff */
[-C--:B------:R-:W-:Y:S01]  /*5430*/  FMUL R36, R36, R22.reuse ;  /* 0x0000001624247220 */ /* 0x080fe20000400000 */
[----:B------:R-:W-:Y:S01]  /*5440*/  F2FP.BF16.F32.PACK_AB R27, RZ, R27 ;  /* 0x0000001bff1b723e */ /* 0x000fe200000010ff */
[----:B------:R-:W-:Y:S01]  /*5450*/  FMUL R37, R37, R22 ;  /* 0x0000001625257220 */ /* 0x000fe20000400000 */
[----:B------:R-:W-:Y:S01]  /*5460*/  F2FP.BF16.F32.PACK_AB R28, RZ, R28 ;  /* 0x0000001cff1c723e */ /* 0x000fe200000010ff */
[----:B------:R-:W-:Y:S01]  /*5470*/  @P2 STG.E.U16 desc[UR54][R4.64], R26 ;  /* 0x0000001a04002986 */ /* 0x000fe2000c101536 */
[----:B------:R-:W-:Y:S01]  /*5480*/  ISETP.GT.AND P1, PT, R0, 0x8, P1 ;  /* 0x000000080000780c */ /* 0x000fe20000f24270 */
[-C--:B------:R-:W-:Y:S01]  /*5490*/  FMUL R38, R38, R22.reuse ;  /* 0x0000001626267220 */ /* 0x080fe20000400000 */
[----:B------:R-:W-:Y:S01]  /*54a0*/  F2FP.BF16.F32.PACK_AB R29, RZ, R29 ;  /* 0x0000001dff1d723e */ /* 0x000fe200000010ff */
[----:B------:R-:W-:Y:S01]  /*54b0*/  @P3 STG.E.U16 desc[UR54][R4.64+0x2], R27 ;  /* 0x0000021b04003986 */ /* 0x000fe2000c101536 */
[----:B------:R-:W-:Y:S01]  /*54c0*/  ISETP.GT.AND P3, PT, R18, 0x10, PT ;  /* 0x000000101200780c */ /* 0x000fe20003f64270 */
[-C--:B------:R-:W-:Y:S01]  /*54d0*/  FMUL R39, R39, R22.reuse ;  /* 0x0000001627277220 */ /* 0x080fe20000400000 */
[----:B------:R-:W-:Y:S01]  /*54e0*/  ISETP.GT.AND P2, PT, R0, 0x8, P0 ;  /* 0x000000080000780c */ /* 0x000fe20000744270 */
[----:B------:R-:W-:Y:S01]  /*54f0*/  @P4 STG.E.U16 desc[UR54][R2.64+0x10], R28 ;  /* 0x0000101c02004986 */ /* 0x000fe2000c101536 */
[----:B------:R-:W-:Y:S01]  /*5500*/  ISETP.GT.AND P0, PT, R18, 0x11, PT ;  /* 0x000000111200780c */ /* 0x000fe20003f04270 */
[-C--:B------:R-:W-:Y:S01]  /*5510*/  FMUL R40, R40, R22.reuse ;  /* 0x0000001628287220 */ /* 0x080fe20000400000 */
[C---:B------:R-:W-:Y:S01]  /*5520*/  ISETP.GT.AND P4, PT, R0.reuse, RZ, P3 ;  /* 0x000000ff0000720c */ /* 0x040fe20001f84270 */
[----:B------:R-:W-:Y:S01]  /*5530*/  @P5 STG.E.U16 desc[UR54][R2.64+0x12], R29 ;  /* 0x0000121d02005986 */ /* 0x000fe2000c101536 */
        /* <DEDUP_REMOVED lines=153> */
[----:B------:R-:W-:Y:S01]  /*5ed0*/  FMUL R87, R87, R22 ;  /* 0x0000001657577220 */ /* 0x000fe20000400000 */
[----:B------:R-:W-:Y:S01]  /*5ee0*/  ISETP.GT.AND P2, PT, R0, 0x8, P0 ;  /* 0x000000080000780c */ /* 0x000fe20000744270 */
[----:B------:R-:W-:Y:S01]  /*5ef0*/  @P4 STG.E.U16 desc[UR54][R2.64+0x90], R60 ;  /* 0x0000903c02004986 */ /* 0x000fe2000c101536 */
[----:B------:R-:W-:-:S02]  /*5f00*/  ISETP.GT.AND P0, PT, R18, 0x51, PT ;  /* 0x000000511200780c */ /* 0x000fc40003f04270 */
[C---:B------:R-:W-:Y:S01]  /*5f10*/  ISETP.GT.AND P4, PT, R0.reuse, RZ, P3 ;  /* 0x000000ff0000720c */ /* 0x040fe20001f84270 */
[----:B------:R-:W-:Y:S01]  /*5f20*/  @P5 STG.E.U16 desc[UR54][R2.64+0x92], R61 ;  /* 0x0000923d02005986 */ /* 0x000fe2000c101536 */
[C---:B------:R-:W-:Y:S02]  /*5f30*/  ISETP.GT.AND P5, PT, R0.reuse, RZ, P0 ;  /* 0x000000ff0000720c */ /* 0x040fe400007a4270 */
[----:B------:R-:W-:Y:S02]  /*5f40*/  F2FP.BF16.F32.PACK_AB R62, RZ, R62 ;  /* 0x0000003eff3e723e */ /* 0x000fe400000010ff */
[----:B------:R-:W-:Y:S02]  /*5f50*/  F2FP.BF16.F32.PACK_AB R63, RZ, R63 ;  /* 0x0000003fff3f723e */ /* 0x000fe400000010ff */
[----:B------:R-:W-:Y:S01]  /*5f60*/  F2FP.BF16.F32.PACK_AB R64, RZ, R64 ;  /* 0x00000040ff40723e */ /* 0x000fe200000010ff */
[----:B------:R-:W-:Y:S01]  /*5f70*/  @P1 STG.E.U16 desc[UR54][R4.64+0x90], R62 ;  /* 0x0000903e04001986 */ /* 0x000fe2000c101536 */
[----:B------:R-:W-:-:S02]  /*5f80*/  ISETP.GT.AND P1, PT, R0, 0x8, P3 ;  /* 0x000000080000780c */ /* 0x000fc40001f24270 */
[----:B------:R-:W-:Y:S01]  /*5f90*/  F2FP.BF16.F32.PACK_AB R65, RZ, R65 ;  /* 0x00000041ff41723e */ /* 0x000fe200000010ff */
[----:B------:R-:W-:Y:S01]  /*5fa0*/  @P2 STG.E.U16 desc[UR54][R4.64+0x92], R63 ;  /* 0x0000923f04002986 */ /* 0x000fe2000c101536 */
[----:B------:R-:W-:Y:S02]  /*5fb0*/  ISETP.GT.AND P2, PT, R18, 0x58, PT ;  /* 0x000000581200780c */ /* 0x000fe40003f44270 */
[----:B------:R-:W-:Y:S01]  /*5fc0*/  ISETP.GT.AND P0, PT, R0, 0x8, P0 ;  /* 0x000000080000780c */ /* 0x000fe20000704270 */
[----:B------:R-:W-:Y:S01]  /*5fd0*/  @P4 STG.E.U16 desc[UR54][R2.64+0xa0], R64 ;  /* 0x0000a04002004986 */ /* 0x000fe2000c101536 */
[----:B------:R-:W-:Y:S02]  /*5fe0*/  ISETP.GT.AND P3, PT, R18, 0x59, PT ;  /* 0x000000591200780c */ /* 0x000fe40003f64270 */
[C---:B------:R-:W-:Y:S01]  /*5ff0*/  ISETP.GT.AND P4, PT, R0.reuse, RZ, P2 ;  /* 0x000000ff0000720c */ /* 0x040fe20001784270 */
[----:B------:R-:W-:Y:S01]  /*6000*/  @P5 STG.E.U16 desc[UR54][R2.64+0xa2], R65 ;  /* 0x0000a24102005986 */ /* 0x000fe2000c101536 */
[----:B------:R-:W-:-:S02]  /*6010*/  ISETP.GT.AND P5, PT, R0, RZ, P3 ;  /* 0x000000ff0000720c */ /* 0x000fc40001fa4270 */
[----:B------:R-:W-:Y:S02]  /*6020*/  F2FP.BF16.F32.PACK_AB R66, RZ, R66 ;  /* 0x00000042ff42723e */ /* 0x000fe400000010ff */
[----:B------:R-:W-:Y:S02]  /*6030*/  F2FP.BF16.F32.PACK_AB R67, RZ, R67 ;  /* 0x00000043ff43723e */ /* 0x000fe400000010ff */
[----:B------:R-:W-:Y:S01]  /*6040*/  F2FP.BF16.F32.PACK_AB R68, RZ, R68 ;  /* 0x00000044ff44723e */ /* 0x000fe200000010ff */
[----:B------:R-:W-:Y:S01]  /*6050*/  @P1 STG.E.U16 desc[UR54][R4.64+0xa0], R66 ;  /* 0x0000a04204001986 */ /* 0x000fe2000c101536 */
[C---:B------:R-:W-:Y:S02]  /*6060*/  ISETP.GT.AND P1, PT, R0.reuse, 0x8, P2 ;  /* 0x000000080000780c */ /* 0x040fe40001724270 */
[----:B------:R-:W-:Y:S01]  /*6070*/  F2FP.BF16.F32.PACK_AB R69, RZ, R69 ;  /* 0x00000045ff45723e */ /* 0x000fe200000010ff */
[----:B------:R-:W-:Y:S01]  /*6080*/  @P0 STG.E.U16 desc[UR54][R4.64+0xa2], R67 ;  /* 0x0000a24304000986 */ /* 0x000fe2000c101536 */
[----:B------:R-:W-:-:S02]  /*6090*/  ISETP.GT.AND P2, PT, R0, 0x8, P3 ;  /* 0x000000080000780c */ /* 0x000fc40001f44270 */
[C---:B------:R-:W-:Y:S01]  /*60a0*/  ISETP.GT.AND P3, PT, R18.reuse, 0x60, PT ;  /* 0x000000601200780c */ /* 0x040fe20003f64270 */
[----:B------:R-:W-:Y:S01]  /*60b0*/  @P4 STG.E.U16 desc[UR54][R2.64+0xb0], R68 ;  /* 0x0000b04402004986 */ /* 0x000fe2000c101536 */
[----:B------:R-:W-:Y:S02]  /*60c0*/  ISETP.GT.AND P0, PT, R18, 0x61, PT ;  /* 0x000000611200780c */ /* 0x000fe40003f04270 */
[C---:B------:R-:W-:Y:S01]  /*60d0*/  ISETP.GT.AND P4, PT, R0.reuse, RZ, P3 ;  /* 0x000000ff0000720c */ /* 0x040fe20001f84270 */
[----:B------:R-:W-:Y:S01]  /*60e0*/  @P5 STG.E.U16 desc[UR54][R2.64+0xb2], R69 ;  /* 0x0000b24502005986 */ /* 0x000fe2000c101536 */
[----:B------:R-:W-:Y:S02]  /*60f0*/  ISETP.GT.AND P5, PT, R0, RZ, P0 ;  /* 0x000000ff0000720c */ /* 0x000fe400007a4270 */
[----:B------:R-:W-:Y:S02]  /*6100*/  F2FP.BF16.F32.PACK_AB R70, RZ, R70 ;  /* 0x00000046ff46723e */ /* 0x000fe400000010ff */
[----:B------:R-:W-:-:S02]  /*6110*/  F2FP.BF16.F32.PACK_AB R71, RZ, R71 ;  /* 0x00000047ff47723e */ /* 0x000fc400000010ff */
[----:B------:R-:W-:Y:S01]  /*6120*/  F2FP.BF16.F32.PACK_AB R72, RZ, R72 ;  /* 0x00000048ff48723e */ /* 0x000fe200000010ff */
[----:B------:R-:W-:Y:S01]  /*6130*/  @P1 STG.E.U16 desc[UR54][R4.64+0xb0], R70 ;  /* 0x0000b04604001986 */ /* 0x000fe2000c101536 */
[----:B------:R-:W-:Y:S02]  /*6140*/  F2FP.BF16.F32.PACK_AB R73, RZ, R73 ;  /* 0x00000049ff49723e */ /* 0x000fe400000010ff */
[C---:B------:R-:W-:Y:S01]  /*6150*/  ISETP.GT.AND P1, PT, R0.reuse, 0x8, P3 ;  /* 0x000000080000780c */ /* 0x040fe20001f24270 */
[----:B------:R-:W-:Y:S01]  /*6160*/  @P2 STG.E.U16 desc[UR54][R4.64+0xb2], R71 ;  /* 0x0000b24704002986 */ /* 0x000fe2000c101536 */
[----:B------:R-:W-:Y:S02]  /*6170*/  ISETP.GT.AND P0, PT, R0, 0x8, P0 ;  /* 0x000000080000780c */ /* 0x000fe40000704270 */
[----:B------:R-:W-:Y:S01]  /*6180*/  F2FP.BF16.F32.PACK_AB R74, RZ, R74 ;  /* 0x0000004aff4a723e */ /* 0x000fe200000010ff */
[----:B------:R-:W-:Y:S01]  /*6190*/  @P4 STG.E.U16 desc[UR54][R2.64+0xc0], R72 ;  /* 0x0000c04802004986 */ /* 0x000fe2000c101536 */
[----:B------:R-:W-:-:S02]  /*61a0*/  ISETP.GT.AND P4, PT, R18, 0x68, PT ;  /* 0x000000681200780c */ /* 0x000fc40003f84270 */
[----:B------:R-:W-:Y:S01]  /*61b0*/  F2FP.BF16.F32.PACK_AB R75, RZ, R75 ;  /* 0x0000004bff4b723e */ /* 0x000fe200000010ff */
[----:B------:R-:W-:Y:S01]  /*61c0*/  @P5 STG.E.U16 desc[UR54][R2.64+0xc2], R73 ;  /* 0x0000c24902005986 */ /* 0x000fe2000c101536 */
[----:B------:R-:W-:Y:S02]  /*61d0*/  ISETP.GT.AND P5, PT, R18, 0x69, PT ;  /* 0x000000691200780c */ /* 0x000fe40003fa4270 */
[C---:B------:R-:W-:Y:S01]  /*61e0*/  ISETP.GT.AND P2, PT, R0.reuse, RZ, P4 ;  /* 0x000000ff0000720c */ /* 0x040fe20002744270 */
[----:B------:R-:W-:Y:S01]  /*61f0*/  @P1 STG.E.U16 desc[UR54][R4.64+0xc0], R74 ;  /* 0x0000c04a04001986 */ /* 0x000fe2000c101536 */
[----:B------:R-:W-:Y:S02]  /*6200*/  ISETP.GT.AND P6, PT, R0, RZ, P5 ;  /* 0x000000ff0000720c */ /* 0x000fe40002fc4270 */
[----:B------:R-:W-:Y:S01]  /*6210*/  F2FP.BF16.F32.PACK_AB R76, RZ, R76 ;  /* 0x0000004cff4c723e */ /* 0x000fe200000010ff */
[----:B------:R-:W-:Y:S01]  /*6220*/  @P0 STG.E.U16 desc[UR54][R4.64+0xc2], R75 ;  /* 0x0000c24b04000986 */ /* 0x000fe2000c101536 */
[----:B------:R-:W-:-:S02]  /*6230*/  F2FP.BF16.F32.PACK_AB R77, RZ, R77 ;  /* 0x0000004dff4d723e */ /* 0x000fc400000010ff */
[----:B------:R-:W-:Y:S02]  /*6240*/  ISETP.GT.AND P3, PT, R18, 0x70, PT ;  /* 0x000000701200780c */ /* 0x000fe40003f64270 */
[----:B------:R-:W-:Y:S02]  /*6250*/  ISETP.GT.AND P4, PT, R0, 0x8, P4 ;  /* 0x000000080000780c */ /* 0x000fe40002784270 */
[----:B------:R-:W-:Y:S01]  /*6260*/  F2FP.BF16.F32.PACK_AB R78, RZ, R78 ;  /* 0x0000004eff4e723e */ /* 0x000fe200000010ff */
[----:B------:R-:W-:Y:S01]  /*6270*/  @P2 STG.E.U16 desc[UR54][R2.64+0xd0], R76 ;  /* 0x0000d04c02002986 */ /* 0x000fe2000c101536 */
[----:B------:R-:W-:Y:S02]  /*6280*/  ISETP.GT.AND P2, PT, R18, 0x71, PT ;  /* 0x000000711200780c */ /* 0x000fe40003f44270 */
[----:B------:R-:W-:Y:S01]  /*6290*/  F2FP.BF16.F32.PACK_AB R79, RZ, R79 ;  /* 0x0000004fff4f723e */ /* 0x000fe200000010ff */
[----:B------:R-:W-:Y:S01]  /*62a0*/  @P6 STG.E.U16 desc[UR54][R2.64+0xd2], R77 ;  /* 0x0000d24d02006986 */ /* 0x000fe2000c101536 */
[----:B------:R-:W-:-:S02]  /*62b0*/  ISETP.GT.AND P6, PT, R0, 0x8, P5 ;  /* 0x000000080000780c */ /* 0x000fc40002fc4270 */
[----:B------:R-:W-:Y:S02]  /*62c0*/  ISETP.GT.AND P5, PT, R0, RZ, P3 ;  /* 0x000000ff0000720c */ /* 0x000fe40001fa4270 */
[----:B------:R-:W-:Y:S01]  /*62d0*/  F2FP.BF16.F32.PACK_AB R80, RZ, R80 ;  /* 0x00000050ff50723e */ /* 0x000fe200000010ff */
[----:B------:R-:W-:Y:S01]  /*62e0*/  @P4 STG.E.U16 desc[UR54][R4.64+0xd0], R78 ;  /* 0x0000d04e04004986 */ /* 0x000fe2000c101536 */
[C---:B------:R-:W-:Y:S02]  /*62f0*/  ISETP.GT.AND P1, PT, R18.reuse, 0x78, PT ;  /* 0x000000781200780c */ /* 0x040fe40003f24270 */
[----:B------:R-:W-:Y:S02]  /*6300*/  ISETP.GT.AND P0, PT, R18, 0x79, PT ;  /* 0x000000791200780c */ /* 0x000fe40003f04270 */
[C---:B------:R-:W-:Y:S02]  /*6310*/  ISETP.GT.AND P4, PT, R0.reuse, RZ, P2 ;  /* 0x000000ff0000720c */ /* 0x040fe40001784270 */
[C---:B------:R-:W-:Y:S01]  /*6320*/  ISETP.GT.AND P3, PT, R0.reuse, 0x8, P3 ;  /* 0x000000080000780c */ /* 0x040fe20001f64270 */
[----:B------:R-:W-:Y:S01]  /*6330*/  @P6 STG.E.U16 desc[UR54][R4.64+0xd2], R79 ;  /* 0x0000d24f04006986 */ /* 0x000fe2000c101536 */
[----:B------:R-:W-:-:S02]  /*6340*/  ISETP.GT.AND P2, PT, R0, 0x8, P2 ;  /* 0x000000080000780c */ /* 0x000fc40001744270 */
[C---:B------:R-:W-:Y:S01]  /*6350*/  ISETP.GT.AND P6, PT, R0.reuse, RZ, P0 ;  /* 0x000000ff0000720c */ /* 0x040fe200007c4270 */
[----:B------:R-:W-:Y:S01]  /*6360*/  @P5 STG.E.U16 desc[UR54][R2.64+0xe0], R80 ;  /* 0x0000e05002005986 */ /* 0x000fe2000c101536 */
[C---:B------:R-:W-:Y:S02]  /*6370*/  ISETP.GT.AND P5, PT, R0.reuse, RZ, P1 ;  /* 0x000000ff0000720c */ /* 0x040fe40000fa4270 */
[C---:B------:R-:W-:Y:S02]  /*6380*/  ISETP.GT.AND P1, PT, R0.reuse, 0x8, P1 ;  /* 0x000000080000780c */ /* 0x040fe40000f24270 */
[----:B------:R-:W-:Y:S02]  /*6390*/  F2FP.BF16.F32.PACK_AB R81, RZ, R81 ;  /* 0x00000051ff51723e */ /* 0x000fe400000010ff */
[----:B------:R-:W-:Y:S02]  /*63a0*/  F2FP.BF16.F32.PACK_AB R82, RZ, R82 ;  /* 0x00000052ff52723e */ /* 0x000fe400000010ff */
[----:B------:R-:W-:Y:S01]  /*63b0*/  F2FP.BF16.F32.PACK_AB R83, RZ, R83 ;  /* 0x00000053ff53723e */ /* 0x000fe200000010ff */
[----:B------:R-:W-:Y:S01]  /*63c0*/  @P4 STG.E.U16 desc[UR54][R2.64+0xe2], R81 ;  /* 0x0000e25102004986 */ /* 0x000fe2000c101536 */
[----:B------:R-:W-:-:S02]  /*63d0*/  ISETP.GT.AND P0, PT, R0, 0x8, P0 ;  /* 0x000000080000780c */ /* 0x000fc40000704270 */
[----:B------:R-:W-:Y:S01]  /*63e0*/  F2FP.BF16.F32.PACK_AB R84, RZ, R84 ;  /* 0x00000054ff54723e */ /* 0x000fe200000010ff */
[----:B------:R-:W-:Y:S01]  /*63f0*/  @P3 STG.E.U16 desc[UR54][R4.64+0xe0], R82 ;  /* 0x0000e05204003986 */ /* 0x000fe2000c101536 */
[----:B------:R-:W-:Y:S02]  /*6400*/  F2FP.BF16.F32.PACK_AB R85, RZ, R85 ;  /* 0x00000055ff55723e */ /* 0x000fe400000010ff */
[----:B------:R-:W-:Y:S01]  /*6410*/  F2FP.BF16.F32.PACK_AB R86, RZ, R86 ;  /* 0x00000056ff56723e */ /* 0x000fe200000010ff */
[----:B------:R-:W-:Y:S01]  /*6420*/  @P2 STG.E.U16 desc[UR54][R4.64+0xe2], R83 ;  /* 0x0000e25304002986 */ /* 0x000fe2000c101536 */
[----:B------:R-:W-:-:S03]  /*6430*/  F2FP.BF16.F32.PACK_AB R87, RZ, R87 ;  /* 0x00000057ff57723e */ /* 0x000fc600000010ff */
[----:B------:R-:W-:Y:S04]  /*6440*/  @P5 STG.E.U16 desc[UR54][R2.64+0xf0], R84 ;  /* 0x0000f05402005986 */ /* 0x000fe8000c101536 */
[----:B------:R0:W-:Y:S02]  /*6450*/  @P6 STG.E.U16 desc[UR54][R2.64+0xf2], R85 ;  /* 0x0000f25502006986 */ /* 0x0001e4000c101536 */
[----:B0-----:R-:W-:Y:S02]  /*6460*/  @P1 IMAD.MOV.U32 R2, RZ, RZ, R4 ;  /* 0x000000ffff021224 */ /* 0x001fe400078e0004 */
[----:B------:R-:W-:-:S05]  /*6470*/  @P1 IMAD.MOV.U32 R3, RZ, RZ, R5 ;  /* 0x000000ffff031224 */ /* 0x000fca00078e0005 */
[----:B------:R0:W-:Y:S04]  /*6480*/  @P1 STG.E.U16 desc[UR54][R2.64+0xf0], R86 ;  /* 0x0000f05602001986 */ /* 0x0001e8000c101536 */
[----:B------:R0:W-:Y:S02]  /*6490*/  @P0 STG.E.U16 desc[UR54][R4.64+0xf2], R87 ;  /* 0x0000f25704000986 */ /* 0x0001e4000c101536 */
.L_x_157:
[----:B------:R-:W-:Y:S05]  /*64a0*/  BSYNC B0 ;  /* 0x0000000000007941 */ /* 0x000fea0003800000 */
.L_x_31:
[----:B0-----:R-:W-:Y:S01]  /*64b0*/  IMAD.U32 R2, RZ, RZ, UR52 ;  /* 0x00000034ff027e24 */ /* 0x001fe2000f8e00ff */
[----:B------:R-:W-:Y:S01]  /*64c0*/  ULDC.64 UR4, c[0x0][0x650] ;  /* 0x0001940000047ab9 */ /* 0x000fe20000000a00 */
[----:B------:R-:W-:Y:S01]  /*64d0*/  IMAD.U32 R3, RZ, RZ, UR53 ;  /* 0x00000035ff037e24 */ /* 0x000fe2000f8e00ff */
[----:B------:R0:W-:Y:S01]  /*64e0*/  SYNCS.ARRIVE.TRANS64.A1T0 RZ, [R96+UR50], RZ ;  /* 0x000000ff60ff79a7 */ /* 0x0001e20008100032 */
[----:B------:R-:W-:Y:S01]  /*64f0*/  PRMT R0, RZ, 0x7610, R0 ;  /* 0x00007610ff007816 */ /* 0x000fe20000000000 */
[----:B------:R-:W-:Y:S01]  /*6500*/  IMAD.MOV.U32 R18, RZ, RZ, -0x1 ;  /* 0xffffffffff127424 */ /* 0x000fe200078e00ff */
[----:B------:R-:W-:Y:S01]  /*6510*/  LEA R16, P0, R2, R16, 0x1 ;  /* 0x0000001002107211 */ /* 0x000fe200078008ff */
[----:B------:R-:W-:Y:S02]  /*6520*/  IMAD.MOV.U32 R2, RZ, RZ, -0x1 ;  /* 0xffffffffff027424 */ /* 0x000fe400078e00ff */
[----:B------:R-:W-:Y:S01]  /*6530*/  IMAD.MOV.U32 R19, RZ, RZ, -0x1 ;  /* 0xffffffffff137424 */ /* 0x000fe200078e00ff */
[----:B------:R-:W-:-:S02]  /*6540*/  IADD3.X R17, R17, UR41, RZ, P0, !PT ;  /* 0x0000002911117c10 */ /* 0x000fc400087fe4ff */
[----:B------:R-:W-:-:S04]  /*6550*/  ISETP.GE.U32.AND P0, PT, R16, UR4, PT ;  /* 0x0000000410007c0c */ /* 0x000fc8000bf06070 */
[----:B------:R-:W-:-:S13]  /*6560*/  ISETP.GE.U32.AND.EX P0, PT, R17, UR5, PT, P0 ;  /* 0x0000000511007c0c */ /* 0x000fda000bf06100 */
[----:B0-----:R-:W-:Y:S05]  /*6570*/  @P0 BRA `(.L_x_158) ;  /* 0x0000000400700947 */ /* 0x001fea0003800000 */
[----:B------:R-:W0:Y:S01]  /*6580*/  S2UR UR7, SR_CTAID.X ;  /* 0x00000000000779c3 */ /* 0x000e220000002500 */
[----:B------:R-:W-:Y:S01]  /*6590*/  ULDC.64 UR4, c[0x0][0x628] ;  /* 0x00018a0000047ab9 */ /* 0x000fe20000000a00 */
[----:B------:R-:W-:Y:S01]  /*65a0*/  ULDC UR6, c[0x0][0x150] ;  /* 0x0000540000067ab9 */ /* 0x000fe20000000800 */
[----:B------:R-:W-:Y:S01]  /*65b0*/  ISETP.NE.U32.AND P0, PT, RZ, UR4, PT ;  /* 0x00000004ff007c0c */ /* 0x000fe2000bf05070 */
[----:B------:R-:W-:Y:S01]  /*65c0*/  ULDC UR15, c[0x0][0x630] ;  /* 0x00018c00000f7ab9 */ /* 0x000fe20000000800 */
[C---:B------:R-:W-:Y:S02]  /*65d0*/  R2UR UR17, R16.reuse ;  /* 0x00000000101172ca */ /* 0x040fe400000e0000 */
[----:B------:R-:W-:Y:S01]  /*65e0*/  ISETP.NE.AND.EX P0, PT, RZ, UR5, PT, P0 ;  /* 0x00000005ff007c0c */ /* 0x000fe2000bf05300 */
[----:B------:R-:W1:Y:S01]  /*65f0*/  S2UR UR16, SR_CTAID.Y ;  /* 0x00000000001079c3 */ /* 0x000e620000002600 */
[----:B------:R-:W-:Y:S02]  /*6600*/  R2UR UR12, R16 ;  /* 0x00000000100c72ca */ /* 0x000fe400000e0000 */
[----:B------:R-:W-:-:S02]  /*6610*/  R2UR UR13, R17 ;  /* 0x00000000110d72ca */ /* 0x000fc400000e0000 */
[----:B0-----:R-:W-:-:S05]  /*6620*/  I2FP.F32.U32 R0, UR7 ;  /* 0x0000000700007c45 */ /* 0x001fca0008201000 */
[----:B------:R-:W-:Y:S01]  /*6630*/  FMUL R0, R0, UR6 ;  /* 0x0000000600007c20 */ /* 0x000fe20008400000 */
[----:B------:R-:W-:Y:S01]  /*6640*/  ULDC UR6, c[0x0][0x154] ;  /* 0x0000550000067ab9 */ /* 0x000fe20000000800 */
[----:B-1----:R-:W-:-:S04]  /*6650*/  I2FP.F32.U32 R2, UR16 ;  /* 0x0000001000027c45 */ /* 0x002fc80008201000 */
[----:B------:R-:W0:Y:S01]  /*6660*/  F2I.U32.TRUNC.NTZ R0, R0 ;  /* 0x0000000000007305 */ /* 0x000e22000020f000 */
[----:B------:R-:W-:Y:S01]  /*6670*/  FMUL R2, R2, UR6 ;  /* 0x0000000602027c20 */ /* 0x000fe20008400000 */
[----:B------:R-:W-:Y:S06]  /*6680*/  @!P0 BRA `(.L_x_159) ;  /* 0x0000000000308947 */ /* 0x000fec0003800000 */
        /* <DEDUP_REMOVED lines=12> */
.L_x_159:
[----:B------:R-:W-:Y:S01]  /*6750*/  USHF.R.U64 UR6, UR12, UR15, UR13 ;  /* 0x0000000f0c067299 */ /* 0x000fe2000800120d */
[----:B------:R-:W-:Y:S01]  /*6760*/  R2UR UR5, R17 ;  /* 0x00000000110572ca */ /* 0x000fe200000e0000 */
[----:B------:R-:W-:Y:S01]  /*6770*/  USHF.R.U32.HI UR4, URZ, UR15, UR13 ;  /* 0x0000000f3f047299 */ /* 0x000fe2000801160d */
[----:B------:R-:W1:Y:S01]  /*6780*/  F2I.U32.TRUNC.NTZ R2, R2 ;  /* 0x0000000200027305 */ /* 0x000e62000020f000 */
[----:B------:R-:W-:Y:S01]  /*6790*/  UIADD3 UR9, UP0, URZ, -UR6, URZ ;  /* 0x800000063f097290 */ /* 0x000fe2000ff1e03f */
[----:B------:R-:W-:Y:S01]  /*67a0*/  ULDC.64 UR10, c[0x0][0x620] ;  /* 0x00018800000a7ab9 */ /* 0x000fe20000000a00 */
[----:B------:R-:W-:Y:S02]  /*67b0*/  ULDC UR14, c[0x0][0x608] ;  /* 0x00018200000e7ab9 */ /* 0x000fe40000000800 */
[----:B------:R-:W-:Y:S01]  /*67c0*/  UIADD3.X UR4, URZ, ~UR4, URZ, UP0, !UPT ;  /* 0x800000043f047290 */ /* 0x000fe200087fe43f */
[----:B------:R-:W-:Y:S01]  /*67d0*/  ULDC UR15, c[0x0][0x658] ;  /* 0x00019600000f7ab9 */ /* 0x000fe20000000800 */
[----:B------:R-:W-:-:S02]  /*67e0*/  ULDC UR12, c[0x0][0x144] ;  /* 0x00005100000c7ab9 */ /* 0x000fc40000000800 */
[----:B------:R-:W-:Y:S01]  /*67f0*/  UIMAD UR8, UR4, UR10, URZ ;  /* 0x0000000a040872a4 */ /* 0x000fe2000f8e023f */
[----:B------:R-:W-:Y:S02]  /*6800*/  ULDC UR22, c[0x0][0x148] ;  /* 0x0000520000167ab9 */ /* 0x000fe40000000800 */
[----:B------:R-:W-:Y:S01]  /*6810*/  UMOV UR4, UR17 ;  /* 0x0000001100047c82 */ /* 0x000fe20008000000 */
[----:B------:R-:W-:Y:S02]  /*6820*/  UIMAD UR8, UR9, UR11, UR8 ;  /* 0x0000000b090872a4 */ /* 0x000fe4000f8e0208 */
[----:B------:R-:W-:Y:S01]  /*6830*/  UIMAD.WIDE.U32 UR4, UR9, UR10, UR4 ;  /* 0x0000000a090472a5 */ /* 0x000fe2000f8e0004 */
[----:B0-----:R-:W-:Y:S01]  /*6840*/  R2UR UR9, R0 ;  /* 0x00000000000972ca */ /* 0x001fe200000e0000 */
[----:B------:R-:W-:Y:S01]  /*6850*/  ULDC UR20, c[0x0][0x648] ;  /* 0x0001920000147ab9 */ /* 0x000fe20000000800 */
[----:B-1----:R-:W-:Y:S01]  /*6860*/  R2UR UR13, R2 ;  /* 0x00000000020d72ca */ /* 0x002fe200000e0000 */
[----:B------:R-:W-:Y:S01]  /*6870*/  UIADD3 UR8, UR5, UR8, URZ ;  /* 0x0000000805087290 */ /* 0x000fe2000fffe03f */
[----:B------:R-:W-:-:S02]  /*6880*/  ULDC UR21, c[0x0][0x638] ;  /* 0x00018e0000157ab9 */ /* 0x000fc40000000800 */
[----:B------:R-:W-:Y:S02]  /*6890*/  ULDC UR5, c[0x0][0x618] ;  /* 0x0001860000057ab9 */ /* 0x000fe40000000800 */
[----:B------:R-:W-:Y:S02]  /*68a0*/  USHF.R.U64 UR10, UR4, UR5, UR8 ;  /* 0x00000005040a7299 */ /* 0x000fe40008001208 */
[----:B------:R-:W-:-:S03]  /*68b0*/  USHF.R.U32.HI UR8, URZ, UR5, UR8 ;  /* 0x000000053f087299 */ /* 0x000fc60008011608 */
[----:B------:R-:W-:Y:S01]  /*68c0*/  ULDC.64 UR4, c[0x0][0x640] ;  /* 0x0001900000047ab9 */ /* 0x000fe20000000a00 */
[----:B------:R-:W-:Y:S01]  /*68d0*/  USHF.R.U64 UR11, UR10, UR14, UR8 ;  /* 0x0000000e0a0b7299 */ /* 0x000fe20008001208 */
[----:B------:R-:W-:Y:S01]  /*68e0*/  ISETP.NE.U32.AND P0, PT, RZ, UR4, PT ;  /* 0x00000004ff007c0c */ /* 0x000fe2000bf05070 */
[----:B------:R-:W-:Y:S02]  /*68f0*/  USHF.R.U32.HI UR8, URZ, UR14, UR8 ;  /* 0x0000000e3f087299 */ /* 0x000fe40008011608 */
[----:B------:R-:W-:Y:S01]  /*6900*/  UIADD3 UR9, -UR9, URZ, URZ ;  /* 0x0000003f09097290 */ /* 0x000fe2000fffe13f */
[----:B------:R-:W-:Y:S01]  /*6910*/  ISETP.NE.AND.EX P0, PT, RZ, UR5, PT, P0 ;  /* 0x00000005ff007c0c */ /* 0x000fe2000bf05300 */
[----:B------:R-:W-:Y:S02]  /*6920*/  USHF.R.U64 UR17, UR11, UR15, UR8 ;  /* 0x0000000f0b117299 */ /* 0x000fe40008001208 */
[----:B------:R-:W-:Y:S02]  /*6930*/  UIADD3 UR18, -UR13, URZ, URZ ;  /* 0x0000003f0d127290 */ /* 0x000fe4000fffe13f */
[----:B------:R-:W-:-:S02]  /*6940*/  USHF.R.U32.HI UR15, URZ, UR15, UR8 ;  /* 0x0000000f3f0f7299 */ /* 0x000fc40008011608 */
[----:B------:R-:W-:Y:S01]  /*6950*/  UIMAD UR19, UR12, UR9, UR7 ;  /* 0x000000090c1372a4 */ /* 0x000fe2000f8e0207 */
[----:B------:R-:W-:-:S05]  /*6960*/  UMOV UR14, UR17 ;  /* 0x00000011000e7c82 */ /* 0x000fca0008000000 */
[----:B------:R-:W-:Y:S06]  /*6970*/  @!P0 BRA `(.L_x_160) ;  /* 0x0000000000288947 */ /* 0x000fec0003800000 */
        /* <DEDUP_REMOVED lines=10> */
.L_x_160:
        /* <DEDUP_REMOVED lines=9> */
[----:B------:R-:W-:Y:S01]  /*6ab0*/  UIMAD UR5, UR7, UR21, UR17 ;  /* 0x00000015070572a4 */ /* 0x000fe2000f8e0211 */
[----:B------:R-:W-:Y:S02]  /*6ac0*/  ULDC UR8, c[0x0][0x600] ;  /* 0x0001800000087ab9 */ /* 0x000fe40000000800 */
[----:B------:R-:W-:Y:S01]  /*6ad0*/  ULDC UR7, c[0x0][0x610] ;  /* 0x0001840000077ab9 */ /* 0x000fe20000000800 */
[----:B------:R-:W-:Y:S02]  /*6ae0*/  UIMAD UR5, UR5, UR8, UR10 ;  /* 0x00000008050572a4 */ /* 0x000fe4000f8e020a */
[----:B------:R-:W-:-:S04]  /*6af0*/  UIMAD UR4, UR4, UR7, UR19 ;  /* 0x00000007040472a4 */ /* 0x000fc8000f8e0213 */
[----:B------:R-:W-:Y:S02]  /*6b00*/  USEL UR7, UR5, UR4, !UP0 ;  /* 0x0000000405077287 */ /* 0x000fe4000c000000 */
[----:B------:R-:W-:-:S04]  /*6b10*/  USEL UR4, UR4, UR5, !UP0 ;  /* 0x0000000504047287 */ /* 0x000fc8000c000000 */
[----:B------:R-:W-:Y:S02]  /*6b20*/  IMAD.U32 R2, RZ, RZ, UR7 ;  /* 0x00000007ff027e24 */ /* 0x000fe4000f8e00ff */
[----:B------:R-:W-:-:S07]  /*6b30*/  IMAD.U32 R18, RZ, RZ, UR4 ;  /* 0x00000004ff127e24 */ /* 0x000fce000f8e00ff */
.L_x_158:
[----:B------:R-:W-:Y:S01]  /*6b40*/  UIADD3 UR45, UR40, UR45, URZ ;  /* 0x0000002d282d7290 */ /* 0x000fe2000fffe03f */
[----:B------:R-:W-:Y:S02]  /*6b50*/  LOP3.LUT P0, RZ, R0, 0xff, RZ, 0xc0, !PT ;  /* 0x000000ff00ff7812 */ /* 0x000fe4000780c0ff */
[----:B------:R-:W-:Y:S01]  /*6b60*/  LOP3.LUT R98, R98, 0x1, RZ, 0x3c, !PT ;  /* 0x0000000162627812 */ /* 0x000fe200078e3cff */
[----:B------:R-:W-:Y:S02]  /*6b70*/  USHF.R.U32.HI UR4, URZ, 0x2, UR45 ;  /* 0x000000023f047899 */ /* 0x000fe4000801162d */
[----:B------:R-:W-:Y:S02]  /*6b80*/  UISETP.GT.U32.AND UP0, UPT, UR45, 0x3, UPT ;  /* 0x000000032d00788c */ /* 0x000fe4000bf04070 */
[----:B------:R-:W-:Y:S02]  /*6b90*/  ULOP3.LUT UR4, UR4, 0x1, URZ, 0xc0, !UPT ;  /* 0x0000000104047892 */ /* 0x000fe4000f8ec03f */
[----:B------:R-:W-:-:S02]  /*6ba0*/  UISETP.LT.U32.AND UP0, UPT, UR40, 0x4, UP0 ;  /* 0x000000042800788c */ /* 0x000fc40008701070 */
[----:B------:R-:W-:Y:S02]  /*6bb0*/  UISETP.NE.U32.AND UP1, UPT, UR4, 0x1, UPT ;  /* 0x000000010400788c */ /* 0x000fe4000bf25070 */
[----:B------:R-:W-:Y:S02]  /*6bc0*/  USEL UR5, URZ, 0x1, !UP0 ;  /* 0x000000013f057887 */ /* 0x000fe4000c000000 */
[----:B------:R-:W-:Y:S02]  /*6bd0*/  UISETP.GT.U32.AND UP1, UPT, UR40, 0x3, !UP1 ;  /* 0x000000032800788c */ /* 0x000fe4000cf24070 */
[----:B------:R-:W-:Y:S02]  /*6be0*/  ULOP3.LUT UR45, UR45, 0x3, URZ, 0xc0, !UPT ;  /* 0x000000032d2d7892 */ /* 0x000fe4000f8ec03f */
[----:B------:R-:W-:-:S04]  /*6bf0*/  USEL UR4, URZ, 0x1, !UP1 ;  /* 0x000000013f047887 */ /* 0x000fc8000c800000 */
[----:B------:R-:W-:Y:S01]  /*6c00*/  ULOP3.LUT UR48, UR4, UR48, UR5, 0x96, !UPT ;  /* 0x0000003004307292 */ /* 0x000fe2000f8e9605 */
[----:B------:R-:W-:Y:S11]  /*6c10*/  @P0 BRA `(.L_x_161) ;  /* 0xffffffa800800947 */ /* 0x000ff6000383ffff */
[----:B------:R-:W-:Y:S05]  /*6c20*/  EXIT ;  /* 0x000000000000794d */ /* 0x000fea0003800000 */
.L_x_12:
[----:B------:R-:W-:-:S08]  /*6c30*/  ISETP.NE.AND P0, PT, RZ, UR8, PT ;  /* 0x00000008ff007c0c */ /* 0x000fd0000bf05270 */
[----:B-----5:R-:W0:-:S00]  /*6c40*/  USETMAXREG.DEALLOC.CTAPOOL 0x28 ;  /* 0x00000028000079c8 */ /* 0x020e0000080e0500 */
[----:B------:R-:W-:Y:S05]  /*6c50*/  @P0 EXIT ;  /* 0x000000000000094d */ /* 0x000fea0003800000 */
[----:B0-----:R-:W-:Y:S01]  /*6c60*/  LOP3.LUT P0, RZ, R0, 0xff, RZ, 0xc0, !PT ;  /* 0x000000ff00ff7812 */ /* 0x001fe2000780c0ff */
[----:B------:R-:W-:Y:S02]  /*6c70*/  IMAD.MOV.U32 R8, RZ, RZ, 0x1 ;  /* 0x00000001ff087424 */ /* 0x000fe400078e00ff */
[----:B------:R-:W-:-:S10]  /*6c80*/  IMAD.MOV.U32 R0, RZ, RZ, RZ ;  /* 0x000000ffff007224 */ /* 0x000fd400078e00ff */
[----:B------:R-:W-:Y:S05]  /*6c90*/  @!P0 BRA `(.L_x_162) ;  /* 0x0000000c002c8947 */ /* 0x000fea0003800000 */
[----:B------:R-:W-:Y:S01]  /*6ca0*/  LOP3.LUT P0, RZ, R4, 0x1f, RZ, 0xc0, !PT ;  /* 0x0000001f04ff7812 */ /* 0x000fe2000780c0ff */
[----:B------:R-:W-:Y:S01]  /*6cb0*/  ULDC UR5, c[0x0][0x658] ;  /* 0x0001960000057ab9 */ /* 0x000fe20000000800 */
[----:B------:R-:W-:Y:S01]  /*6cc0*/  UMOV UR6, 0xffffffff ;  /* 0xffffffff00067882 */ /* 0x000fe20000000000 */
[----:B------:R-:W-:Y:S01]  /*6cd0*/  BSSY B0, `(.L_x_162) ;  /* 0x00000c7000007945 */ /* 0x000fe20003800000 */
[----:B------:R-:W-:Y:S01]  /*6ce0*/  USHF.L.U32 UR6, UR6, UR5, URZ ;  /* 0x0000000506067299 */ /* 0x000fe2000800063f */
[C---:B------:R-:W-:Y:S01]  /*6cf0*/  ISETP.NE.AND P3, PT, R3.reuse, RZ, PT ;  /* 0x000000ff0300720c */ /* 0x040fe20003f65270 */
[----:B------:R-:W-:Y:S01]  /*6d00*/  IMAD.MOV.U32 R9, RZ, RZ, 0x1 ;  /* 0x00000001ff097424 */ /* 0x000fe200078e00ff */
[----:B------:R-:W-:Y:S01]  /*6d10*/  ISETP.NE.OR P0, PT, R3, RZ, !P0 ;  /* 0x000000ff0300720c */ /* 0x000fe20004705670 */
[----:B------:R-:W-:Y:S01]  /*6d20*/  IMAD.MOV.U32 R8, RZ, RZ, 0x1 ;  /* 0x00000001ff087424 */ /* 0x000fe200078e00ff */
[----:B------:R-:W-:Y:S01]  /*6d30*/  ULDC UR4, c[0x0][0x600] ;  /* 0x0001800000047ab9 */ /* 0x000fe20000000800 */
[----:B------:R-:W-:Y:S01]  /*6d40*/  IMAD.MOV.U32 R0, RZ, RZ, RZ ;  /* 0x000000ffff007224 */ /* 0x000fe200078e00ff */
[----:B------:R-:W-:Y:S01]  /*6d50*/  UMOV UR7, 0x1 ;  /* 0x0000000100077882 */ /* 0x000fe20000000000 */
[----:B------:R-:W-:-:S02]  /*6d60*/  UIADD3 UR13, UR36, 0x1, URZ ;  /* 0x00000001240d7890 */ /* 0x000fc4000fffe03f */
[----:B------:R-:W-:Y:S02]  /*6d70*/  ULOP3.LUT UR21, UR39, 0x2, URZ, 0xfc, !UPT ;  /* 0x0000000227157892 */ /* 0x000fe4000f8efc3f */
[----:B------:R-:W-:Y:S02]  /*6d80*/  UIADD3 UR4, UR4, -0x1, URZ ;  /* 0xffffffff04047890 */ /* 0x000fe4000fffe03f */
[----:B------:R-:W-:Y:S02]  /*6d90*/  USHF.L.U32 UR5, UR7, UR5, URZ ;  /* 0x0000000507057299 */ /* 0x000fe4000800063f */
[----:B------:R-:W-:Y:S01]  /*6da0*/  ULOP3.LUT UR6, URZ, UR6, URZ, 0x33, !UPT ;  /* 0x000000063f067292 */ /* 0x000fe2000f8e333f */
[----:B------:R-:W-:-:S11]  /*6db0*/  ULDC.64 UR30, c[0x0][0x198] ;  /* 0x00006600001e7ab9 */ /* 0x000fd60000000a00 */
.L_x_174:
[----:B------:R-:W-:-:S03]  /*6dc0*/  UMOV UR7, 0xffffffff ;  /* 0xffffffff00077882 */ /* 0x000fc60000000000 */
[----:B------:R-:W-:Y:S05]  /*6dd0*/  BRA.DIV UR7, `(.L_x_163) ;  /* 0x0000000e07f47947 */ /* 0x000fea000b800000 */
[----:B------:R-:W-:-:S13]  /*6de0*/  ELECT P6, URZ, PT ;  /* 0x00000000003f782f */ /* 0x000fda00038c0000 */
.L_x_187:
[----:B------:R-:W0:Y:S01]  /*6df0*/  LDC R3, c[0x0][0x28c] ;  /* 0x0000a300ff037b82 */ /* 0x000e220000000800 */
[----:B------:R-:W-:Y:S01]  /*6e00*/  BSSY B1, `(.L_x_164) ;  /* 0x000003e000017945 */ /* 0x000fe20003800000 */
[----:B0-----:R-:W-:-:S13]  /*6e10*/  ISETP.LT.OR P6, PT, R3, 0x1, !P6 ;  /* 0x000000010300780c */ /* 0x001fda00077c1670 */
[----:B------:R-:W-:Y:S05]  /*6e20*/  @P6 BRA `(.L_x_165) ;  /* 0x0000000000ec6947 */ /* 0x000fea0003800000 */
[----:B------:R-:W-:Y:S02]  /*6e30*/  IMAD.SHL.U32 R6, R2, 0x80, RZ ;  /* 0x0000008002067824 */ /* 0x000fe400078e00ff */
[----:B------:R-:W-:Y:S02]  /*6e40*/  IMAD.SHL.U32 R18, R18, 0x40, RZ ;  /* 0x0000004012127824 */ /* 0x000fe400078e00ff */
[----:B------:R-:W-:Y:S02]  /*6e50*/  IMAD.MOV.U32 R11, RZ, RZ, RZ ;  /* 0x000000ffff0b7224 */ /* 0x000fe400078e00ff */
[----:B------:R-:W-:Y:S02]  /*6e60*/  IMAD.U32 R12, RZ, RZ, UR13 ;  /* 0x0000000dff0c7e24 */ /* 0x000fe4000f8e00ff */
[----:B------:R-:W-:Y:S02]  /*6e70*/  IMAD.MOV.U32 R2, RZ, RZ, R8 ;  /* 0x000000ffff027224 */ /* 0x000fe400078e0008 */
[----:B------:R-:W-:-:S07]  /*6e80*/  IMAD.MOV.U32 R3, RZ, RZ, R0 ;  /* 0x000000ffff037224 */ /* 0x000fce00078e0000 */
.L_x_169:
[----:B------:R-:W0:Y:S01]  /*6e90*/  S2R R5, SR_CgaCtaId ;  /* 0x0000000000057919 */ /* 0x000e220000008800 */
[----:B------:R-:W-:-:S04]  /*6ea0*/  MOV R4, 0x400 ;  /* 0x0000040000047802 */ /* 0x000fc80000000f00 */
[----:B0-----:R-:W-:Y:S02]  /*6eb0*/  LEA R10, R5, R4, 0x18 ;  /* 0x00000004050a7211 */ /* 0x001fe400078ec0ff */
[----:B------:R-:W-:Y:S01]  /*6ec0*/  SHF.L.U32 R4, R2, 0x1f, RZ ;  /* 0x0000001f02047819 */ /* 0x000fe200000006ff */
[----:B------:R-:W0:Y:S02]  /*6ed0*/  @!P3 LDC R5, c[0x0][0x500] ;  /* 0x00014000ff05bb82 */ /* 0x000e240000000800 */
[----:B------:R-:W-:-:S04]  /*6ee0*/  IMAD R7, R3, 0x8, R10 ;  /* 0x0000000803077824 */ /* 0x000fc800078e020a */
[----:B------:R-:W1:Y:S02]  /*6ef0*/  SYNCS.PHASECHK.TRANS64.TRYWAIT P1, [R7+URZ+0x20], R4 ;  /* 0x00002004070075a7 */ /* 0x000e64000802017f */
[----:B-1----:R-:W-:Y:S05]  /*6f00*/  @!P1 BRA `(.L_x_166) ;  /* 0x0000000c00c89947 */ /* 0x002fea0003800000 */
.L_x_188:
[----:B------:R-:W-:Y:S01]  /*6f10*/  UPRMT UR7, UR21, 0x9910, URZ ;  /* 0x0000991015077896 */ /* 0x000fe2000800003f */
[----:B0-----:R0:W-:Y:S03]  /*6f20*/  @!P3 SYNCS.ARRIVE.TRANS64 RZ, [R7+URZ], R5 ;  /* 0x0000000507ffb9a7 */ /* 0x0011e6000800003f */
[----:B------:R-:W-:-:S06]  /*6f30*/  UISETP.NE.AND UP0, UPT, UR7, 0x2, UPT ;  /* 0x000000020700788c */ /* 0x000fcc000bf05270 */
[----:B------:R-:W-:-:S13]  /*6f40*/  PLOP3.LUT P1, PT, PT, PT, UP0, 0x80, 0x0 ;  /* 0x000000000000781c */ /* 0x000fda0003f2f008 */
[----:B0-----:R-:W-:Y:S05]  /*6f50*/  @P1 BRA `(.L_x_167) ;  /* 0x0000000000041947 */ /* 0x001fea0003800000 */
[----:B------:R-:W-:Y:S01]  /*6f60*/  BPT.TRAP 0x1 ;  /* 0x000000040000795c */ /* 0x000fe20000300000 */
.L_x_167:
[----:B------:R-:W-:Y:S05]  /*6f70*/  @P0 BRA `(.L_x_168) ;  /* 0x0000000000040947 */ /* 0x000fea0003800000 */
[----:B------:R-:W-:Y:S01]  /*6f80*/  BPT.TRAP 0x1 ;  /* 0x000000040000795c */ /* 0x000fe20000300000 */
.L_x_168:
[--C-:B-1----:R-:W-:Y:S01]  /*6f90*/  IMAD R4, R3, 0x4000, R10.reuse ;  /* 0x0000400003047824 */ /* 0x102fe200078e020a */
[----:B------:R-:W-:Y:S01]  /*6fa0*/  R2UR UR27, R11 ;  /* 0x000000000b1b72ca */ /* 0x000fe200000e0000 */
[----:B------:R-:W-:Y:S01]  /*6fb0*/  IMAD R10, R3, 0x8000, R10 ;  /* 0x00008000030a7824 */ /* 0x000fe200078e020a */
[----:B------:R-:W-:Y:S01]  /*6fc0*/  R2UR UR25, R7 ;  /* 0x00000000071972ca */ /* 0x000fe200000e0000 */
[----:B------:R-:W-:Y:S01]  /*6fd0*/  VIADD R12, R12, 0xffffffff ;  /* 0xffffffff0c0c7836 */ /* 0x000fe20000000000 */
[----:B------:R-:W-:Y:S01]  /*6fe0*/  R2UR UR24, R4 ;  /* 0x00000000041872ca */ /* 0x000fe200000e0000 */
[----:B------:R-:W-:Y:S01]  /*6ff0*/  UIADD3 UR14, UP0, UR30, 0xf0, URZ ;  /* 0x000000f01e0e7890 */ /* 0x000fe2000ff1e03f */
[----:B------:R-:W-:Y:S01]  /*7000*/  R2UR UR8, R10 ;  /* 0x000000000a0872ca */ /* 0x000fe200000e0000 */
[----:B------:R-:W-:Y:S01]  /*7010*/  UIADD3 UR32, UP1, UR30, 0x1f0, URZ ;  /* 0x000001f01e207890 */ /* 0x000fe2000ff3e03f */
[----:B------:R-:W-:Y:S01]  /*7020*/  R2UR UR28, R19 ;  /* 0x00000000131c72ca */ /* 0x000fe200000e0000 */
[----:B------:R-:W-:Y:S01]  /*7030*/  UIADD3.X UR15, URZ, UR31, URZ, UP0, !UPT ;  /* 0x0000001f3f0f7290 */ /* 0x000fe200087fe43f */
[----:B------:R-:W-:Y:S01]  /*7040*/  R2UR UR19, R6 ;  /* 0x00000000061372ca */ /* 0x000fe200000e0000 */
[----:B------:R-:W-:Y:S01]  /*7050*/  UIADD3.X UR33, URZ, UR31, URZ, UP1, !UPT ;  /* 0x0000001f3f217290 */ /* 0x000fe20008ffe43f */
[----:B------:R-:W-:Y:S01]  /*7060*/  R2UR UR26, R18 ;  /* 0x00000000121a72ca */ /* 0x000fe200000e0000 */
[----:B------:R-:W-:Y:S01]  /*7070*/  VIADD R3, R3, 0x1 ;  /* 0x0000000103037836 */ /* 0x000fe20000000000 */
[----:B------:R-:W-:Y:S01]  /*7080*/  ISETP.GT.AND P2, PT, R12, 0x1, PT ;  /* 0x000000010c00780c */ /* 0x000fe20003f44270 */
[----:B------:R-:W-:Y:S01]  /*7090*/  UIADD3 UR10, UR27, 0x40, URZ ;  /* 0x000000401b0a7890 */ /* 0x000fe2000fffe03f */
[----:B------:R-:W-:Y:S01]  /*70a0*/  VIADD R11, R11, 0x80 ;  /* 0x000000800b0b7836 */ /* 0x000fe20000000000 */
[----:B------:R-:W-:Y:S01]  /*70b0*/  UIADD3 UR24, UR24, 0x180, URZ ;  /* 0x0000018018187890 */ /* 0x000fe2000fffe03f */
[----:B------:R-:W-:Y:S01]  /*70c0*/  ISETP.NE.AND P1, PT, R3, 0x4, PT ;  /* 0x000000040300780c */ /* 0x000fe20003f25270 */
[----:B------:R-:W-:-:S02]  /*70d0*/  UIADD3 UR16, UR8, 0x10180, URZ ;  /* 0x0001018008107890 */ /* 0x000fc4000fffe03f */
[----:B------:R-:W-:Y:S01]  /*70e0*/  UIADD3 UR8, UR8, 0x14180, URZ ;  /* 0x0001418008087890 */ /* 0x000fe2000fffe03f */
[----:B------:R-:W-:Y:S01]  /*70f0*/  SEL R5, RZ, 0x1, P1 ;  /* 0x00000001ff057807 */ /* 0x000fe20000800000 */
[----:B------:R-:W-:Y:S01]  /*7100*/  UMOV UR22, 0x0 ;  /* 0x0000000000167882 */ /* 0x000fe20000000000 */
[----:B------:R-:W-:Y:S01]  /*7110*/  UMOV UR23, 0x10000000 ;  /* 0x1000000000177882 */ /* 0x000fe20000000000 */
[----:B------:R-:W-:Y:S01]  /*7120*/  UMOV UR17, UR25 ;  /* 0x0000001900117c82 */ /* 0x000fe20008000000 */
[----:B------:R-:W-:Y:S01]  /*7130*/  UMOV UR18, UR27 ;  /* 0x0000001b00127c82 */ /* 0x000fe20008000000 */
[----:B------:R-:W-:Y:S01]  /*7140*/  UMOV UR20, UR28 ;  /* 0x0000001c00147c82 */ /* 0x000fe20008000000 */
[----:B------:R-:W-:Y:S01]  /*7150*/  UMOV UR9, UR25 ;  /* 0x0000001900097c82 */ /* 0x000fe20008000000 */
[----:B------:R-:W-:Y:S01]  /*7160*/  UMOV UR11, UR19 ;  /* 0x00000013000b7c82 */ /* 0x000fe20008000000 */
[----:B------:R0:W-:Y:S01]  /*7170*/  UTMALDG.3D [UR24], [UR14], desc[UR22] ;  /* 0x000016180e0075b4 */ /* 0x0001e20008011000 */
[----:B------:R-:W-:Y:S01]  /*7180*/  UMOV UR12, UR28 ;  /* 0x0000001c000c7c82 */ /* 0x000fe20008000000 */
[----:B------:R-:W-:-:S02]  /*7190*/  LOP3.LUT R2, R2, R5, RZ, 0x3c, !PT ;  /* 0x0000000502027212 */ /* 0x000fc400078e3cff */
[----:B------:R-:W-:Y:S01]  /*71a0*/  SEL R3, R3, RZ, P1 ;  /* 0x000000ff03037207 */ /* 0x000fe20000800000 */
[----:B------:R0:W-:Y:S01]  /*71b0*/  UTMALDG.3D [UR16], [UR32], desc[UR22] ;  /* 0x00001610200075b4 */ /* 0x0001e20008011000 */
[----:B------:R0:W-:Y:S02]  /*71c0*/  UTMALDG.3D [UR8], [UR32], desc[UR22] ;  /* 0x00001608200075b4 */ /* 0x0001e40008011000 */
[----:B0-----:R-:W-:Y:S05]  /*71d0*/  @P2 BRA `(.L_x_169) ;  /* 0xfffffffc002c2947 */ /* 0x001fea000383ffff */
.L_x_165:
[----:B------:R-:W-:Y:S05]  /*71e0*/  BSYNC B1 ;  /* 0x0000000000017941 */ /* 0x000fea0003800000 */
.L_x_164:
[----:B------:R-:W-:Y:S01]  /*71f0*/  LOP3.LUT P4, RZ, R9, 0xff, RZ, 0xc0, !PT ;  /* 0x000000ff09ff7812 */ /* 0x000fe2000788c0ff */
[----:B------:R-:W-:Y:S01]  /*7200*/  VIADD R0, R0, UR36 ;  /* 0x0000002400007c36 */ /* 0x000fe20008000000 */
[----:B------:R-:W-:Y:S01]  /*7210*/  ULDC.64 UR8, c[0x0][0x650] ;  /* 0x0001940000087ab9 */ /* 0x000fe20000000a00 */
[----:B------:R-:W-:Y:S01]  /*7220*/  BSSY B1, `(.L_x_170) ;  /* 0x000006f000017945 */ /* 0x000fe20003800000 */
[----:B------:R-:W-:Y:S01]  /*7230*/  IMAD.MOV.U32 R18, RZ, RZ, -0x1 ;  /* 0xffffffffff127424 */ /* 0x000fe200078e00ff */
[----:B------:R-:W-:Y:S01]  /*7240*/  PRMT R9, RZ, 0x7610, R9 ;  /* 0x00007610ff097816 */ /* 0x000fe20000000009 */
[----:B------:R-:W-:Y:S01]  /*7250*/  IMAD.MOV.U32 R19, RZ, RZ, -0x1 ;  /* 0xffffffffff137424 */ /* 0x000fe200078e00ff */
[C---:B------:R-:W-:Y:S02]  /*7260*/  ISETP.GT.U32.AND P1, PT, R0.reuse, 0x3, PT ;  /* 0x000000030000780c */ /* 0x040fe40003f24070 */
[----:B------:R-:W-:Y:S02]  /*7270*/  SHF.R.U32.HI R2, RZ, 0x2, R0 ;  /* 0x00000002ff027819 */ /* 0x000fe40000011600 */
[----:B------:R-:W-:-:S02]  /*7280*/  LOP3.LUT R0, R0, 0x3, RZ, 0xc0, !PT ;  /* 0x0000000300007812 */ /* 0x000fc400078ec0ff */
[----:B------:R-:W0:Y:S01]  /*7290*/  @P4 S2R R4, SR_CgaCtaId ;  /* 0x0000000000044919 */ /* 0x000e220000008800 */
[----:B------:R-:W-:Y:S02]  /*72a0*/  @P4 MOV R3, 0x400 ;  /* 0x0000040000034802 */ /* 0x000fe40000000f00 */
[----:B------:R-:W-:-:S04]  /*72b0*/  LOP3.LUT R2, R2, 0x1, RZ, 0xc0, !PT ;  /* 0x0000000102027812 */ /* 0x000fc800078ec0ff */
[----:B------:R-:W-:Y:S02]  /*72c0*/  ISETP.NE.U32.AND P2, PT, R2, 0x1, PT ;  /* 0x000000010200780c */ /* 0x000fe40003f45070 */
[----:B0-----:R-:W-:Y:S01]  /*72d0*/  @P4 LEA R3, R4, R3, 0x18 ;  /* 0x0000000304034211 */ /* 0x001fe200078ec0ff */
[----:B------:R-:W-:-:S03]  /*72e0*/  IMAD.U32 R4, RZ, RZ, UR36 ;  /* 0x00000024ff047e24 */ /* 0x000fc6000f8e00ff */
[----:B------:R0:W-:Y:S01]  /*72f0*/  @P4 SYNCS.ARRIVE.TRANS64.A1T0 RZ, [R3+URZ+0x78], RZ ;  /* 0x000078ff03ff49a7 */ /* 0x0001e2000810003f */
[----:B------:R-:W-:Y:S02]  /*7300*/  IADD3 R16, P4, R16, UR52, RZ ;  /* 0x0000003410107c10 */ /* 0x000fe4000ff9e0ff */
[----:B------:R-:W-:Y:S02]  /*7310*/  ISETP.LT.U32.AND P1, PT, R4, 0x4, P1 ;  /* 0x000000040400780c */ /* 0x000fe40000f21070 */
[----:B------:R-:W-:Y:S02]  /*7320*/  IADD3.X R17, R17, UR38, RZ, P4, !PT ;  /* 0x0000002611117c10 */ /* 0x000fe4000a7fe4ff */
[----:B------:R-:W-:Y:S02]  /*7330*/  ISETP.GE.U32.AND P4, PT, R16, UR8, PT ;  /* 0x0000000810007c0c */ /* 0x000fe4000bf86070 */
[----:B0-----:R-:W-:Y:S02]  /*7340*/  SEL R3, RZ, 0x1, !P1 ;  /* 0x00000001ff037807 */ /* 0x001fe40004800000 */
[----:B------:R-:W-:-:S02]  /*7350*/  ISETP.GE.U32.AND.EX P1, PT, R17, UR9, PT, P4 ;  /* 0x0000000911007c0c */ /* 0x000fc4000bf26140 */
[----:B------:R-:W-:-:S04]  /*7360*/  ISETP.GT.U32.AND P2, PT, R4, 0x3, !P2 ;  /* 0x000000030400780c */ /* 0x000fc80005744070 */
[----:B------:R-:W-:-:S04]  /*7370*/  SEL R2, RZ, 0x1, !P2 ;  /* 0x00000001ff027807 */ /* 0x000fc80005000000 */
[--C-:B------:R-:W-:Y:S01]  /*7380*/  LOP3.LUT R8, R2, R8, R3.reuse, 0x96, !PT ;  /* 0x0000000802087212 */ /* 0x100fe200078e9603 */
[----:B------:R-:W-:Y:S01]  /*7390*/  IMAD.MOV.U32 R2, RZ, RZ, -0x1 ;  /* 0xffffffffff027424 */ /* 0x000fe200078e00ff */
[----:B------:R-:W-:Y:S01]  /*73a0*/  PRMT R3, RZ, 0x7610, R3 ;  /* 0x00007610ff037816 */ /* 0x000fe20000000003 */
[----:B------:R-:W-:Y:S06]  /*73b0*/  @P1 BRA `(.L_x_171) ;  /* 0x0000000400541947 */ /* 0x000fec0003800000 */
[----:B------:R-:W0:Y:S01]  /*73c0*/  S2UR UR7, SR_CTAID.X ;  /* 0x00000000000779c3 */ /* 0x000e220000002500 */
[----:B------:R-:W-:Y:S01]  /*73d0*/  ULDC.64 UR8, c[0x0][0x628] ;  /* 0x00018a0000087ab9 */ /* 0x000fe20000000a00 */
[----:B------:R-:W-:Y:S01]  /*73e0*/  ULDC UR10, c[0x0][0x150] ;  /* 0x00005400000a7ab9 */ /* 0x000fe20000000800 */
[----:B------:R-:W-:Y:S01]  /*73f0*/  ISETP.NE.U32.AND P1, PT, RZ, UR8, PT ;  /* 0x00000008ff007c0c */ /* 0x000fe2000bf25070 */
[----:B------:R-:W-:Y:S01]  /*7400*/  ULDC UR11, c[0x0][0x630] ;  /* 0x00018c00000b7ab9 */ /* 0x000fe20000000800 */
[----:B------:R-:W-:Y:S01]  /*7410*/  ULDC UR14, c[0x0][0x154] ;  /* 0x00005500000e7ab9 */ /* 0x000fe20000000800 */
[----:B------:R-:W-:Y:S01]  /*7420*/  IMAD.MOV.U32 R2, RZ, RZ, R16 ;  /* 0x000000ffff027224 */ /* 0x000fe200078e0010 */
[----:B------:R-:W-:Y:S01]  /*7430*/  ISETP.NE.AND.EX P1, PT, RZ, UR9, PT, P1 ;  /* 0x00000009ff007c0c */ /* 0x000fe2000bf25310 */
[----:B------:R-:W1:Y:S01]  /*7440*/  S2UR UR12, SR_CTAID.Y ;  /* 0x00000000000c79c3 */ /* 0x000e620000002600 */
[----:B0-----:R-:W-:-:S05]  /*7450*/  I2FP.F32.U32 R3, UR7 ;  /* 0x0000000700037c45 */ /* 0x001fca0008201000 */
[----:B------:R-:W-:Y:S01]  /*7460*/  FMUL R10, R3, UR10 ;  /* 0x0000000a030a7c20 */ /* 0x000fe20008400000 */
[----:B------:R-:W-:-:S05]  /*7470*/  IMAD.MOV.U32 R3, RZ, RZ, R17 ;  /* 0x000000ffff037224 */ /* 0x000fca00078e0011 */
[----:B------:R-:W-:Y:S05]  /*7480*/  @!P1 BRA `(.L_x_172) ;  /* 0x0000000000289947 */ /* 0x000fea0003800000 */
[----:B------:R-:W-:Y:S02]  /*7490*/  ULDC UR10, c[0x0][0x634] ;  /* 0x00018d00000a7ab9 */ /* 0x000fe40000000800 */
[----:B------:R-:W-:-:S05]  /*74a0*/  IADD3 R7, P1, R16, UR10, RZ ;  /* 0x0000000a10077c10 */ /* 0x000fca000ff3e0ff */
[----:B------:R-:W-:-:S04]  /*74b0*/  IMAD.X R11, RZ, RZ, R17, P1 ;  /* 0x000000ffff0b7224 */ /* 0x000fc800008e0611 */
[----:B------:R-:W-:-:S04]  /*74c0*/  IMAD.WIDE.U32 R4, R11, UR8, RZ ;  /* 0x000000080b047c25 */ /* 0x000fc8000f8e00ff */
[----:B------:R-:W-:-:S04]  /*74d0*/  IMAD.WIDE.U32 R4, P1, R7, UR9, R4 ;  /* 0x0000000907047c25 */ /* 0x000fc8000f820004 */
[----:B------:R-:W-:-:S04]  /*74e0*/  IMAD.WIDE.U32 R6, R7, UR8, RZ ;  /* 0x0000000807067c25 */ /* 0x000fc8000f8e00ff */
[----:B------:R-:W-:Y:S01]  /*74f0*/  IMAD.X R3, RZ, RZ, RZ, P1 ;  /* 0x000000ffff037224 */ /* 0x000fe200008e06ff */
[----:B------:R-:W-:Y:S01]  /*7500*/  IADD3 RZ, P1, R7, R4, RZ ;  /* 0x0000000407ff7210 */ /* 0x000fe20007f3e0ff */
[----:B------:R-:W-:-:S04]  /*7510*/  IMAD.MOV.U32 R2, RZ, RZ, R5 ;  /* 0x000000ffff027224 */ /* 0x000fc800078e0005 */
[----:B------:R-:W-:-:S08]  /*7520*/  IMAD.WIDE.U32.X R2, R11, UR9, R2, P1 ;  /* 0x000000090b027c25 */ /* 0x000fd000088e0402 */
.L_x_172:
[--C-:B------:R-:W-:Y:S01]  /*7530*/  SHF.R.U64 R19, R2, UR11, R3.reuse ;  /* 0x0000000b02137c19 */ /* 0x100fe20008001203 */
[----:B------:R-:W0:Y:S01]  /*7540*/  F2I.U32.TRUNC.NTZ R10, R10 ;  /* 0x0000000a000a7305 */ /* 0x000e22000020f000 */
[----:B------:R-:W-:Y:S01]  /*7550*/  SHF.R.U32.HI R2, RZ, UR11, R3 ;  /* 0x0000000bff027c19 */ /* 0x000fe20008011603 */
[----:B------:R-:W-:Y:S01]  /*7560*/  ULDC.64 UR8, c[0x0][0x620] ;  /* 0x0001880000087ab9 */ /* 0x000fe20000000a00 */
[----:B------:R-:W-:Y:S01]  /*7570*/  IADD3 R5, P1, RZ, -R19, RZ ;  /* 0x80000013ff057210 */ /* 0x000fe20007f3e0ff */
[----:B------:R-:W2:Y:S01]  /*7580*/  LDC R15, c[0x0][0x610] ;  /* 0x00018400ff0f7b82 */ /* 0x000ea20000000800 */
[----:B-1----:R-:W-:Y:S01]  /*7590*/  I2FP.F32.U32 R4, UR12 ;  /* 0x0000000c00047c45 */ /* 0x002fe20008201000 */
[----:B------:R-:W-:Y:S01]  /*75a0*/  ULDC UR11, c[0x0][0x658] ;  /* 0x00019600000b7ab9 */ /* 0x000fe20000000800 */
[----:B------:R-:W-:Y:S01]  /*75b0*/  ULDC UR16, c[0x0][0x648] ;  /* 0x0001920000107ab9 */ /* 0x000fe20000000800 */
[----:B------:R-:W-:Y:S02]  /*75c0*/  IMAD.X R2, RZ, RZ, ~R2, P1 ;  /* 0x000000ffff027224 */ /* 0x000fe400008e0e02 */
[----:B------:R-:W-:Y:S01]  /*75d0*/  FMUL R6, R4, UR14 ;  /* 0x0000000e04067c20 */ /* 0x000fe20008400000 */
[----:B------:R-:W-:Y:S01]  /*75e0*/  ULDC.64 UR14, c[0x0][0x640] ;  /* 0x00019000000e7ab9 */ /* 0x000fe20000000a00 */
[----:B------:R-:W-:Y:S01]  /*75f0*/  IMAD R4, R2, UR8, RZ ;  /* 0x0000000802047c24 */ /* 0x000fe2000f8e02ff */
[----:B------:R-:W-:Y:S01]  /*7600*/  ISETP.NE.U32.AND P1, PT, RZ, UR14, PT ;  /* 0x0000000eff007c0c */ /* 0x000fe2000bf25070 */
[C---:B------:R-:W-:Y:S01]  /*7610*/  IMAD.WIDE.U32 R2, R5.reuse, UR8, R16 ;  /* 0x0000000805027c25 */ /* 0x040fe2000f8e0010 */
[----:B0-----:R-:W-:Y:S01]  /*7620*/  R2UR UR8, R10 ;  /* 0x000000000a0872ca */ /* 0x001fe200000e0000 */
[----:B------:R-:W0:Y:S01]  /*7630*/  F2I.U32.TRUNC.NTZ R6, R6 ;  /* 0x0000000600067305 */ /* 0x000e22000020f000 */
[----:B------:R-:W-:Y:S01]  /*7640*/  ISETP.NE.AND.EX P1, PT, RZ, UR15, PT, P1 ;  /* 0x0000000fff007c0c */ /* 0x000fe2000bf25310 */
[----:B------:R-:W-:Y:S01]  /*7650*/  IMAD R5, R5, UR9, R4 ;  /* 0x0000000905057c24 */ /* 0x000fe2000f8e0204 */
[----:B------:R-:W-:-:S03]  /*7660*/  ULDC UR9, c[0x0][0x618] ;  /* 0x0001860000097ab9 */ /* 0x000fc60000000800 */
[----:B------:R-:W-:-:S05]  /*7670*/  IMAD.IADD R3, R3, 0x1, R5 ;  /* 0x0000000103037824 */ /* 0x000fca00078e0205 */
[--C-:B------:R-:W-:Y:S02]  /*7680*/  SHF.R.U64 R10, R2, UR9, R3.reuse ;  /* 0x00000009020a7c19 */ /* 0x100fe40008001203 */
[----:B------:R-:W-:Y:S01]  /*7690*/  SHF.R.U32.HI R3, RZ, UR9, R3 ;  /* 0x00000009ff037c19 */ /* 0x000fe20008011603 */
[----:B------:R-:W-:Y:S01]  /*76a0*/  ULDC UR9, c[0x0][0x608] ;  /* 0x0001820000097ab9 */ /* 0x000fe20000000800 */
[----:B0-----:R-:W-:Y:S02]  /*76b0*/  R2UR UR10, R6 ;  /* 0x00000000060a72ca */ /* 0x001fe400000e0000 */
[--C-:B------:R-:W-:Y:S02]  /*76c0*/  SHF.R.U64 R12, R10, UR9, R3.reuse ;  /* 0x000000090a0c7c19 */ /* 0x100fe40008001203 */
[----:B------:R-:W-:Y:S01]  /*76d0*/  SHF.R.U32.HI R3, RZ, UR9, R3 ;  /* 0x00000009ff037c19 */ /* 0x000fe20008011603 */
[----:B------:R-:W-:-:S03]  /*76e0*/  UIADD3 UR9, -UR8, URZ, URZ ;  /* 0x0000003f08097290 */ /* 0x000fc6000fffe13f */
[--C-:B------:R-:W-:Y:S01]  /*76f0*/  SHF.R.U64 R13, R12, UR11, R3.reuse ;  /* 0x0000000b0c0d7c19 */ /* 0x100fe20008001203 */
[----:B------:R-:W-:Y:S01]  /*7700*/  ULDC UR8, c[0x0][0x144] ;  /* 0x0000510000087ab9 */ /* 0x000fe20000000800 */
[----:B------:R-:W-:-:S03]  /*7710*/  SHF.R.U32.HI R3, RZ, UR11, R3 ;  /* 0x0000000bff037c19 */ /* 0x000fc60008011603 */
[----:B------:R-:W-:Y:S01]  /*7720*/  IMAD.MOV.U32 R2, RZ, RZ, R13 ;  /* 0x000000ffff027224 */ /* 0x000fe200078e000d */
[----:B------:R-:W-:Y:S06]  /*7730*/  @!P1 BRA `(.L_x_173) ;  /* 0x0000000000289947 */ /* 0x000fec0003800000 */
        /* <DEDUP_REMOVED lines=10> */
.L_x_173:
[----:B------:R-:W-:Y:S01]  /*77e0*/  UISETP.NE.AND UP0, UPT, UR37, URZ, UPT ;  /* 0x0000003f2500728c */ /* 0x000fe2000bf05270 */
[----:B------:R-:W-:Y:S01]  /*77f0*/  SHF.R.U64 R3, R2, UR16, R3 ;  /* 0x0000001002037c19 */ /* 0x000fe20008001203 */
[----:B------:R-:W-:Y:S01]  /*7800*/  UIADD3 UR10, -UR10, URZ, URZ ;  /* 0x0000003f0a0a7290 */ /* 0x000fe2000fffe13f */
[----:B------:R-:W-:Y:S01]  /*7810*/  LOP3.LUT R2, R12, UR6, RZ, 0xc0, !PT ;  /* 0x000000060c027c12 */ /* 0x000fe2000f8ec0ff */
[----:B------:R-:W-:Y:S01]  /*7820*/  UIMAD UR7, UR8, UR9, UR7 ;  /* 0x00000009080772a4 */ /* 0x000fe2000f8e0207 */
[----:B------:R-:W-:Y:S01]  /*7830*/  LOP3.LUT R5, R10, UR4, RZ, 0xc0, !PT ;  /* 0x000000040a057c12 */ /* 0x000fe2000f8ec0ff */
[----:B------:R-:W-:Y:S01]  /*7840*/  IMAD.MOV R4, RZ, RZ, -R3 ;  /* 0x000000ffff047224 */ /* 0x000fe200078e0a03 */
[----:B------:R-:W-:Y:S01]  /*7850*/  ULDC UR8, c[0x0][0x148] ;  /* 0x0000520000087ab9 */ /* 0x000fe20000000800 */
[----:B------:R-:W-:Y:S01]  /*7860*/  IMAD R18, R3, UR5, R2 ;  /* 0x0000000503127c24 */ /* 0x000fe2000f8e0202 */
[----:B------:R-:W-:Y:S01]  /*7870*/  PLOP3.LUT P1, PT, PT, PT, UP0, 0x80, 0x0 ;  /* 0x000000000000781c */ /* 0x000fe20003f2f008 */
[----:B------:R-:W-:Y:S01]  /*7880*/  IMAD.MOV.U32 R3, RZ, RZ, 0x1 ;  /* 0x00000001ff037424 */ /* 0x000fe200078e00ff */
[----:B------:R-:W-:-:S03]  /*7890*/  @UP0 UIMAD UR7, UR8, UR10, UR12 ;  /* 0x0000000a080702a4 */ /* 0x000fc6000f8e020c */
[----:B------:R-:W-:Y:S02]  /*78a0*/  ULDC UR8, c[0x0][0x638] ;  /* 0x00018e0000087ab9 */ /* 0x000fe40000000800 */
[----:B------:R-:W-:Y:S02]  /*78b0*/  IMAD R2, R4, UR8, R13 ;  /* 0x0000000804027c24 */ /* 0x000fe4000f8e020d */
[----:B--2---:R-:W-:Y:S01]  /*78c0*/  IMAD R18, R18, R15, UR7 ;  /* 0x0000000712127e24 */ /* 0x004fe2000f8e020f */
[----:B------:R-:W-:Y:S02]  /*78d0*/  ULDC UR7, c[0x0][0x600] ;  /* 0x0001800000077ab9 */ /* 0x000fe40000000800 */
[----:B------:R-:W-:-:S05]  /*78e0*/  IMAD R5, R2, UR7, R5 ;  /* 0x0000000702057c24 */ /* 0x000fca000f8e0205 */
[----:B------:R-:W-:Y:S02]  /*78f0*/  SEL R2, R5, R18, !P1 ;  /* 0x0000001205027207 */ /* 0x000fe40004800000 */
[----:B------:R-:W-:-:S07]  /*7900*/  SEL R18, R18, R5, !P1 ;  /* 0x0000000512127207 */ /* 0x000fce0004800000 */
.L_x_171:
[----:B------:R-:W-:Y:S05]  /*7910*/  BSYNC B1 ;  /* 0x0000000000017941 */ /* 0x000fea0003800000 */
.L_x_170:
[----:B------:R-:W-:-:S13]  /*7920*/  LOP3.LUT P1, RZ, R3, 0xff, RZ, 0xc0, !PT ;  /* 0x000000ff03ff7812 */ /* 0x000fda000782c0ff */
[----:B------:R-:W-:Y:S05]  /*7930*/  @P1 BRA `(.L_x_174) ;  /* 0xfffffff400201947 */ /* 0x000fea000383ffff */
[----:B------:R-:W-:Y:S05]  /*7940*/  BSYNC B0 ;  /* 0x0000000000007941 */ /* 0x000fea0003800000 */
.L_x_162:
[----:B------:R-:W-:-:S03]  /*7950*/  UMOV UR7, 0xffffffff ;  /* 0xffffffff00077882 */ /* 0x000fc60000000000 */
[----:B------:R-:W-:Y:S05]  /*7960*/  BRA.DIV UR7, `(.L_x_175) ;  /* 0x0000000607447947 */ /* 0x000fea000b800000 */
[----:B------:R-:W-:-:S13]  /*7970*/  ELECT P6, URZ, PT ;  /* 0x00000000003f782f */ /* 0x000fda00038c0000 */
.L_x_191:
[----:B------:R-:W-:Y:S04]  /*7980*/  BSSY B0, `(.L_x_176) ;  /* 0x000002c000007945 */ /* 0x000fe80003800000 */
[----:B------:R-:W-:Y:S05]  /*7990*/  @!P6 BRA `(.L_x_177) ;  /* 0x0000000000a8e947 */ /* 0x000fea0003800000 */
[----:B------:R-:W-:-:S04]  /*79a0*/  ULOP3.LUT UR7, UR39, 0x2, URZ, 0xfc, !UPT ;  /* 0x0000000227077892 */ /* 0x000fc8000f8efc3f */
[----:B------:R-:W-:-:S06]  /*79b0*/  UISETP.NE.AND UP0, UPT, UR7, 0x3, UPT ;  /* 0x000000030700788c */ /* 0x000fcc000bf05270 */
[----:B------:R-:W-:-:S13]  /*79c0*/  PLOP3.LUT P0, PT, PT, PT, UP0, 0x80, 0x0 ;  /* 0x000000000000781c */ /* 0x000fda0003f0f008 */
[----:B------:R-:W-:Y:S05]  /*79d0*/  @!P0 BRA `(.L_x_178) ;  /* 0x0000000000048947 */ /* 0x000fea0003800000 */
[----:B------:R-:W-:Y:S01]  /*79e0*/  BPT.TRAP 0x1 ;  /* 0x000000040000795c */ /* 0x000fe20000300000 */
.L_x_178:
[----:B------:R-:W0:Y:S01]  /*79f0*/  S2R R3, SR_CgaCtaId ;  /* 0x0000000000037919 */ /* 0x000e220000008800 */
[----:B------:R-:W-:-:S04]  /*7a00*/  MOV R2, 0x400 ;  /* 0x0000040000027802 */ /* 0x000fc80000000f00 */
[----:B0-----:R-:W-:Y:S02]  /*7a10*/  LEA R3, R3, R2, 0x18 ;  /* 0x0000000203037211 */ /* 0x001fe400078ec0ff */
[----:B------:R-:W-:-:S03]  /*7a20*/  SHF.L.U32 R2, R8, 0x1f, RZ ;  /* 0x0000001f08027819 */ /* 0x000fc600000006ff */
[----:B------:R-:W-:-:S04]  /*7a30*/  VIADD R3, R3, 0x20 ;  /* 0x0000002003037836 */ /* 0x000fc80000000000 */
[C---:B------:R-:W-:Y:S02]  /*7a40*/  IMAD R7, R0.reuse, 0x8, R3 ;  /* 0x0000000800077824 */ /* 0x040fe400078e0203 */
[----:B------:R-:W-:Y:S02]  /*7a50*/  VIADD R0, R0, 0x1 ;  /* 0x0000000100007836 */ /* 0x000fe40000000000 */
[----:B------:R-:W0:Y:S03]  /*7a60*/  SYNCS.PHASECHK.TRANS64.TRYWAIT P0, [R7+URZ], R2 ;  /* 0x00000002070075a7 */ /* 0x000e26000800017f */
[----:B------:R-:W-:-:S04]  /*7a70*/  ISETP.NE.AND P1, PT, R0, 0x4, PT ;  /* 0x000000040000780c */ /* 0x000fc80003f25270 */
[----:B------:R-:W-:Y:S02]  /*7a80*/  SEL R5, RZ, 0x1, P1 ;  /* 0x00000001ff057807 */ /* 0x000fe40000800000 */
[----:B------:R-:W-:Y:S02]  /*7a90*/  SEL R0, R0, RZ, P1 ;  /* 0x000000ff00007207 */ /* 0x000fe40000800000 */
[----:B------:R-:W-:-:S03]  /*7aa0*/  LOP3.LUT R5, R8, R5, RZ, 0x3c, !PT ;  /* 0x0000000508057212 */ /* 0x000fc600078e3cff */
[----:B------:R-:W-:Y:S01]  /*7ab0*/  IMAD R9, R0, 0x8, R3 ;  /* 0x0000000800097824 */ /* 0x000fe200078e0203 */
[----:B------:R-:W-:Y:S01]  /*7ac0*/  SHF.L.U32 R4, R5, 0x1f, RZ ;  /* 0x0000001f05047819 */ /* 0x000fe200000006ff */
[----:B0-----:R-:W-:Y:S06]  /*7ad0*/  @!P0 BRA `(.L_x_179) ;  /* 0x0000000400088947 */ /* 0x001fec0003800000 */
.L_x_192:
[----:B------:R-:W1:Y:S01]  /*7ae0*/  SYNCS.PHASECHK.TRANS64.TRYWAIT P0, [R9+URZ], R4 ;  /* 0x00000004090075a7 */ /* 0x000e62000800017f */
[----:B------:R-:W-:-:S05]  /*7af0*/  VIADD R0, R0, 0x1 ;  /* 0x0000000100007836 */ /* 0x000fca0000000000 */
[----:B------:R-:W-:-:S04]  /*7b00*/  ISETP.NE.AND P1, PT, R0, 0x4, PT ;  /* 0x000000040000780c */ /* 0x000fc80003f25270 */
[----:B0-----:R-:W-:Y:S02]  /*7b10*/  SEL R2, RZ, 0x1, P1 ;  /* 0x00000001ff027807 */ /* 0x001fe40000800000 */
[----:B------:R-:W-:Y:S02]  /*7b20*/  SEL R0, R0, RZ, P1 ;  /* 0x000000ff00007207 */ /* 0x000fe40000800000 */
[----:B------:R-:W-:-:S03]  /*7b30*/  LOP3.LUT R7, R5, R2, RZ, 0x3c, !PT ;  /* 0x0000000205077212 */ /* 0x000fc600078e3cff */
[----:B------:R-:W-:Y:S01]  /*7b40*/  IMAD R6, R0, 0x8, R3 ;  /* 0x0000000800067824 */ /* 0x000fe200078e0203 */
[----:B------:R-:W-:Y:S01]  /*7b50*/  SHF.L.U32 R5, R7, 0x1f, RZ ;  /* 0x0000001f07057819 */ /* 0x000fe200000006ff */
[----:B-1----:R-:W-:Y:S06]  /*7b60*/  @!P0 BRA `(.L_x_180) ;  /* 0x0000000000f88947 */ /* 0x002fec0003800000 */
.L_x_193:
[----:B------:R-:W1:Y:S01]  /*7b70*/  SYNCS.PHASECHK.TRANS64.TRYWAIT P0, [R6+URZ], R5 ;  /* 0x00000005060075a7 */ /* 0x000e62000800017f */
[----:B------:R-:W-:-:S05]  /*7b80*/  VIADD R0, R0, 0x1 ;  /* 0x0000000100007836 */ /* 0x000fca0000000000 */
[----:B------:R-:W-:-:S04]  /*7b90*/  ISETP.NE.AND P1, PT, R0, 0x4, PT ;  /* 0x000000040000780c */ /* 0x000fc80003f25270 */
[----:B------:R-:W-:Y:S02]  /*7ba0*/  SEL R2, RZ, 0x1, P1 ;  /* 0x00000001ff027807 */ /* 0x000fe40000800000 */
[----:B------:R-:W-:Y:S02]  /*7bb0*/  SEL R0, R0, RZ, P1 ;  /* 0x000000ff00007207 */ /* 0x000fe40000800000 */
[----:B------:R-:W-:Y:S01]  /*7bc0*/  LOP3.LUT R2, R7, R2, RZ, 0x3c, !PT ;  /* 0x0000000207027212 */ /* 0x000fe200078e3cff */
[----:B-1----:R-:W-:Y:S06]  /*7bd0*/  @!P0 BRA `(.L_x_181) ;  /* 0x0000000000f08947 */ /* 0x002fec0003800000 */
.L_x_194:
[----:B------:R-:W-:Y:S01]  /*7be0*/  IMAD R3, R0, 0x8, R3 ;  /* 0x0000000800037824 */ /* 0x000fe200078e0203 */
[----:B------:R-:W-:-:S07]  /*7bf0*/  SHF.L.U32 R0, R2, 0x1f, RZ ;  /* 0x0000001f02007819 */ /* 0x000fce00000006ff */
.L_x_182:
[----:B--2---:R2:W3:Y:S02]  /*7c00*/  SYNCS.PHASECHK.TRANS64.TRYWAIT P0, [R3+URZ], R0 ;  /* 0x00000000030075a7 */ /* 0x0044e4000800017f */
[----:B---3--:R-:W-:Y:S05]  /*7c10*/  @!P0 NANOSLEEP.SYNCS 0x989680 ;  /* 0x009896800000895d */ /* 0x008fea0003900000 */
[----:B------:R-:W3:Y:S02]  /*7c20*/  @!P0 SYNCS.PHASECHK.TRANS64 P0, [R3+URZ], R0 ;  /* 0x00000000030085a7 */ /* 0x000ee4000800007f */
[----:B---3--:R-:W-:Y:S05]  /*7c30*/  @!P0 BRA `(.L_x_182) ;  /* 0xfffffffc00f08947 */ /* 0x008fea000383ffff */
.L_x_177:
[----:B------:R-:W-:Y:S05]  /*7c40*/  BSYNC B0 ;  /* 0x0000000000007941 */ /* 0x000fea0003800000 */
.L_x_176:
[----:B------:R-:W-:Y:S05]  /*7c50*/  EXIT ;  /* 0x000000000000794d */ /* 0x000fea0003800000 */
.L_x_14:
[----:B0-----:R0:W1:Y:S02]  /*7c60*/  SYNCS.PHASECHK.TRANS64.TRYWAIT P0, [R95+URZ+-0x8], R0 ;  /* 0xfffff8005f0075a7 */ /* 0x001064000800017f */
[----:B-1----:R-:W-:Y:S05]  /*7c70*/  @!P0 NANOSLEEP.SYNCS 0x989680 ;  /* 0x009896800000895d */ /* 0x002fea0003900000 */
[----:B------:R-:W1:Y:S02]  /*7c80*/  @!P0 SYNCS.PHASECHK.TRANS64 P0, [R95+URZ+-0x8], R0 ;  /* 0xfffff8005f0085a7 */ /* 0x000e64000800007f */
[----:B-1----:R-:W-:Y:S05]  /*7c90*/  @!P0 BRA `(.L_x_14) ;  /* 0xfffffffc00f08947 */ /* 0x002fea000383ffff */
[----:B------:R-:W-:Y:S05]  /*7ca0*/  BRA `(.L_x_183) ;  /* 0xffffff9800687947 */ /* 0x000fea000383ffff */
.L_x_19:
[----:B-1----:R1:W2:Y:S02]  /*7cb0*/  SYNCS.PHASECHK.TRANS64.TRYWAIT P1, [R3+URZ], R0 ;  /* 0x00000000030075a7 */ /* 0x0022a4000802017f */
[----:B--2---:R-:W-:Y:S05]  /*7cc0*/  @!P1 NANOSLEEP.SYNCS 0x989680 ;  /* 0x009896800000995d */ /* 0x004fea0003900000 */
[----:B------:R-:W2:Y:S02]  /*7cd0*/  @!P1 SYNCS.PHASECHK.TRANS64 P1, [R3+URZ], R0 ;  /* 0x00000000030095a7 */ /* 0x000ea4000802007f */
[----:B--2---:R-:W-:Y:S05]  /*7ce0*/  @!P1 BRA `(.L_x_19) ;  /* 0xfffffffc00f09947 */ /* 0x004fea000383ffff */
[----:B------:R-:W-:Y:S05]  /*7cf0*/  BRA `(.L_x_18) ;  /* 0xffffff9800e07947 */ /* 0x000fea000383ffff */
.L_x_24:
[----:B-1----:R-:W-:-:S04]  /*7d00*/  IMAD.U32 R4, RZ, RZ, UR4 ;  /* 0x00000004ff047e24 */ /* 0x002fc8000f8e00ff */
[----:B------:R1:W2:Y:S03]  /*7d10*/  SYNCS.PHASECHK.TRANS64.TRYWAIT P1, [R4+URZ], R3 ;  /* 0x00000003040075a7 */ /* 0x0002a6000802017f */
[----:B--2---:R-:W-:Y:S05]  /*7d20*/  @!P1 NANOSLEEP.SYNCS 0x989680 ;  /* 0x009896800000995d */ /* 0x004fea0003900000 */
[----:B------:R-:W2:Y:S02]  /*7d30*/  @!P1 SYNCS.PHASECHK.TRANS64 P1, [R4+URZ], R3 ;  /* 0x00000003040095a7 */ /* 0x000ea4000802007f */
[----:B--2---:R-:W-:Y:S05]  /*7d40*/  @!P1 BRA `(.L_x_24) ;  /* 0xfffffffc00ec9947 */ /* 0x004fea000383ffff */
[----:B------:R-:W-:Y:S05]  /*7d50*/  BRA `(.L_x_23) ;  /* 0xffffffa0001c7947 */ /* 0x000fea000383ffff */
.L_x_30:
[----:B0-----:R0:W1:Y:S02]  /*7d60*/  SYNCS.PHASECHK.TRANS64.TRYWAIT P0, [R95+URZ+0x8], R0 ;  /* 0x000008005f0075a7 */ /* 0x001064000800017f */
[----:B-1----:R-:W-:Y:S05]  /*7d70*/  @!P0 NANOSLEEP.SYNCS 0x989680 ;  /* 0x009896800000895d */ /* 0x002fea0003900000 */
[----:B------:R-:W1:Y:S02]  /*7d80*/  @!P0 SYNCS.PHASECHK.TRANS64 P0, [R95+URZ+0x8], R0 ;  /* 0x000008005f0085a7 */ /* 0x000e64000800007f */
[----:B-1----:R-:W-:Y:S05]  /*7d90*/  @!P0 BRA `(.L_x_30) ;  /* 0xfffffffc00f08947 */ /* 0x002fea000383ffff */
[----:B------:R-:W-:Y:S05]  /*7da0*/  BRA `(.L_x_184) ;  /* 0xffffffa400947947 */ /* 0x000fea000383ffff */
.L_x_163:
[----:B------:R-:W-:Y:S01]  /*7db0*/  BSSY B1, `(.L_x_185) ;  /* 0x0000006000017945 */ /* 0x000fe20003800000 */
[----:B------:R-:W-:-:S07]  /*7dc0*/  IMAD.MOV.U32 R15, RZ, RZ, -0x1 ;  /* 0xffffffffff0f7424 */ /* 0x000fce00078e00ff */
[----:B------:R-:W-:Y:S05]  /*7dd0*/  WARPSYNC.COLLECTIVE R15, `(.L_x_186) ;  /* 0x000000000f0c7348 */ /* 0x000fea0003c00000 */
[----:B------:R-:W-:Y:S02]  /*7de0*/  ELECT P6, UR62, PT ;  /* 0x00000000003e782f */ /* 0x000fe400038c0000 */
[----:B------:R-:W-:Y:S01]  /*7df0*/  MOV R14, UR62 ;  /* 0x0000003e000e7c02 */ /* 0x000fe20008000f00 */
[----:B------:R-:W-:Y:S10]  /*7e00*/  ENDCOLLECTIVE ;  /* 0x000000000000791b */ /* 0x000ff40003800000 */
.L_x_186:
[----:B------:R-:W-:Y:S05]  /*7e10*/  BSYNC B1 ;  /* 0x0000000000017941 */ /* 0x000fea0003800000 */
.L_x_185:
[----:B------:R-:W-:Y:S05]  /*7e20*/  BRA `(.L_x_187) ;  /* 0xffffffec00f07947 */ /* 0x000fea000383ffff */
.L_x_166:
[----:B-1----:R1:W2:Y:S02]  /*7e30*/  SYNCS.PHASECHK.TRANS64.TRYWAIT P1, [R7+URZ+0x20], R4 ;  /* 0x00002004070075a7 */ /* 0x0022a4000802017f */
[----:B--2---:R-:W-:Y:S05]  /*7e40*/  @!P1 NANOSLEEP.SYNCS 0x989680 ;  /* 0x009896800000995d */ /* 0x004fea0003900000 */
[----:B------:R-:W2:Y:S02]  /*7e50*/  @!P1 SYNCS.PHASECHK.TRANS64 P1, [R7+URZ+0x20], R4 ;  /* 0x00002004070095a7 */ /* 0x000ea4000802007f */
[----:B--2---:R-:W-:Y:S05]  /*7e60*/  @!P1 BRA `(.L_x_166) ;  /* 0xfffffffc00f09947 */ /* 0x004fea000383ffff */
[----:B------:R-:W-:Y:S05]  /*7e70*/  BRA `(.L_x_188) ;  /* 0xfffffff000247947 */ /* 0x000fea000383ffff */
.L_x_175:
[----:B------:R-:W-:Y:S01]  /*7e80*/  BSSY B0, `(.L_x_189) ;  /* 0x0000006000007945 */ /* 0x000fe20003800000 */
[----:B------:R-:W-:-:S07]  /*7e90*/  IMAD.MOV.U32 R15, RZ, RZ, -0x1 ;  /* 0xffffffffff0f7424 */ /* 0x000fce00078e00ff */
[----:B------:R-:W-:Y:S05]  /*7ea0*/  WARPSYNC.COLLECTIVE R15, `(.L_x_190) ;  /* 0x000000000f0c7348 */ /* 0x000fea0003c00000 */
[----:B------:R-:W-:Y:S02]  /*7eb0*/  ELECT P6, UR62, PT ;  /* 0x00000000003e782f */ /* 0x000fe400038c0000 */
[----:B------:R-:W-:Y:S01]  /*7ec0*/  MOV R14, UR62 ;  /* 0x0000003e000e7c02 */ /* 0x000fe20008000f00 */
[----:B------:R-:W-:Y:S10]  /*7ed0*/  ENDCOLLECTIVE ;  /* 0x000000000000791b */ /* 0x000ff40003800000 */
.L_x_190:
[----:B------:R-:W-:Y:S05]  /*7ee0*/  BSYNC B0 ;  /* 0x0000000000007941 */ /* 0x000fea0003800000 */
.L_x_189:
[----:B------:R-:W-:Y:S05]  /*7ef0*/  BRA `(.L_x_191) ;  /* 0xfffffff800a07947 */ /* 0x000fea000383ffff */
.L_x_179:
[----:B0-----:R0:W1:Y:S02]  /*7f00*/  SYNCS.PHASECHK.TRANS64.TRYWAIT P0, [R7+URZ], R2 ;  /* 0x00000002070075a7 */ /* 0x001064000800017f */
[----:B-1----:R-:W-:Y:S05]  /*7f10*/  @!P0 NANOSLEEP.SYNCS 0x989680 ;  /* 0x009896800000895d */ /* 0x002fea0003900000 */
[----:B------:R-:W1:Y:S02]  /*7f20*/  @!P0 SYNCS.PHASECHK.TRANS64 P0, [R7+URZ], R2 ;  /* 0x00000002070085a7 */ /* 0x000e64000800007f */
[----:B-1----:R-:W-:Y:S05]  /*7f30*/  @!P0 BRA `(.L_x_179) ;  /* 0xfffffffc00f08947 */ /* 0x002fea000383ffff */
[----:B------:R-:W-:Y:S05]  /*7f40*/  BRA `(.L_x_192) ;  /* 0xfffffff800e47947 */ /* 0x000fea000383ffff */
.L_x_180:
[----:B0-----:R0:W1:Y:S02]  /*7f50*/  SYNCS.PHASECHK.TRANS64.TRYWAIT P0, [R9+URZ], R4 ;  /* 0x00000004090075a7 */ /* 0x001064000800017f */
[----:B-1----:R-:W-:Y:S05]  /*7f60*/  @!P0 NANOSLEEP.SYNCS 0x989680 ;  /* 0x009896800000895d */ /* 0x002fea0003900000 */
[----:B------:R-:W1:Y:S02]  /*7f70*/  @!P0 SYNCS.PHASECHK.TRANS64 P0, [R9+URZ], R4 ;  /* 0x00000004090085a7 */ /* 0x000e64000800007f */
[----:B-1----:R-:W-:Y:S05]  /*7f80*/  @!P0 BRA `(.L_x_180) ;  /* 0xfffffffc00f08947 */ /* 0x002fea000383ffff */
[----:B------:R-:W-:Y:S05]  /*7f90*/  BRA `(.L_x_193) ;  /* 0xfffffff800f47947 */ /* 0x000fea000383ffff */
.L_x_181:
[----:B-1----:R1:W2:Y:S02]  /*7fa0*/  SYNCS.PHASECHK.TRANS64.TRYWAIT P0, [R6+URZ], R5 ;  /* 0x00000005060075a7 */ /* 0x0022a4000800017f */
[----:B--2---:R-:W-:Y:S05]  /*7fb0*/  @!P0 NANOSLEEP.SYNCS 0x989680 ;  /* 0x009896800000895d */ /* 0x004fea0003900000 */
[----:B------:R-:W2:Y:S02]  /*7fc0*/  @!P0 SYNCS.PHASECHK.TRANS64 P0, [R6+URZ], R5 ;  /* 0x00000005060085a7 */ /* 0x000ea4000800007f */
[----:B--2---:R-:W-:Y:S05]  /*7fd0*/  @!P0 BRA `(.L_x_181) ;  /* 0xfffffffc00f08947 */ /* 0x004fea000383ffff */
[----:B------:R-:W-:Y:S05]  /*7fe0*/  BRA `(.L_x_194) ;  /* 0xfffffff800fc7947 */ /* 0x000fea000383ffff */
.L_x_195:
[----:B------:R-:W-:-:S00]  /*7ff0*/  BRA `(.L_x_195) ;  /* 0xfffffffc00fc7947 */ /* 0x000fc0000383ffff */
[----:B------:R-:W-:-:S00]  /*8000*/  NOP ;  /* 0x0000000000007918 */ /* 0x000fc00000000000 */
[----:B------:R-:W-:-:S00]  /*8010*/  NOP ;  /* 0x0000000000007918 */ /* 0x000fc00000000000 */
[----:B------:R-:W-:-:S00]  /*8020*/  NOP ;  /* 0x0000000000007918 */ /* 0x000fc00000000000 */
[----:B------:R-:W-:-:S00]  /*8030*/  NOP ;  /* 0x0000000000007918 */ /* 0x000fc00000000000 */
[----:B------:R-:W-:-:S00]  /*8040*/  NOP ;  /* 0x0000000000007918 */ /* 0x000fc00000000000 */
[----:B------:R-:W-:-:S00]  /*8050*/  NOP ;  /* 0x0000000000007918 */ /* 0x000fc00000000000 */
[----:B------:R-:W-:-:S00]  /*8060*/  NOP ;  /* 0x0000000000007918 */ /* 0x000fc00000000000 */
[----:B------:R-:W-:-:S00]  /*8070*/  NOP ;  /* 0x0000000000007918 */ /* 0x000fc00000000000 */
.L_x_196:


//--------------------- .nv.global.init           --------------------------
	.section	.nv.global.init,"aw",@progbits
.nv.global.init:
	.type		$str$22,@object
	.size		$str$22,($str$23 - $str$22)
$str$22:
        /*0000*/ 	.byte	0x6b, 0x5f, 0x74, 0x69, 0x6c, 0x65, 0x5f, 0x63, 0x6f, 0x75, 0x6e, 0x74, 0x20, 0x3e, 0x3d, 0x20
        /*0010*/ 	.byte	0x31, 0x00
	.type		$str$23,@object
	.size		$str$23,(__unnamed_1 - $str$23)
$str$23:
        /*0012*/ 	.byte	0x2f, 0x74, 0x6d, 0x70, 0x2f, 0x63, 0x75, 0x74, 0x6c, 0x61, 0x73, 0x73, 0x5f, 0x73, 0x77, 0x65
        /*0022*/ 	.byte	0x65, 0x70, 0x5f, 0x73, 0x72, 0x63, 0x2f, 0x69, 0x6e, 0x63, 0x6c, 0x75, 0x64, 0x65, 0x2f, 0x63
        /*0032*/ 	.byte	0x75, 0x74, 0x6c, 0x61, 0x73, 0x73, 0x2f, 0x67, 0x65, 0x6d, 0x6d, 0x2f, 0x63, 0x6f, 0x6c, 0x6c
        /*0042*/ 	.byte	0x65, 0x63, 0x74, 0x69, 0x76, 0x65, 0x2f, 0x73, 0x6d, 0x39, 0x30, 0x5f, 0x6d, 0x6d, 0x61, 0x5f
        /*0052*/ 	.byte	0x74, 0x6d, 0x61, 0x5f, 0x67, 0x6d, 0x6d, 0x61, 0x5f, 0x73, 0x73, 0x5f, 0x77, 0x61, 0x72, 0x70
        /*0062*/ 	.byte	0x73, 0x70, 0x65, 0x63, 0x69, 0x61, 0x6c, 0x69, 0x7a, 0x65, 0x64, 0x2e, 0x68, 0x70, 0x70, 0x00
	.type		__unnamed_1,@object
	.size		__unnamed_1,(.L_0 - __unnamed_1)
__unnamed_1:
        /*0072*/ 	.byte	0x76, 0x6f, 0x69, 0x64, 0x20, 0x63, 0x75, 0x74, 0x6c, 0x61, 0x73, 0x73, 0x3a, 0x3a, 0x67, 0x65
        /* <DEDUP_REMOVED lines=180> */
        /*0bc2*/ 	.byte	0x79, 0x5d, 0x00
.L_0:


//--------------------- .nv.shared._ZN7cutlass13device_kernelINS_4gemm6kernel13GemmUniversalIN4cute5tupleIJiiiiEEENS1_10collective13CollectiveMmaINS1_34MainloopSm90TmaGmmaWarpSpecializedILi4ENS5_IJNS4_1CILi1EEESB_SB_EEENS1_32KernelTmaWarpSpecializedPingpongEEENS5_IJNSA_ILi64EEENSA_ILi128EEESG_EEENS_10bfloat16_tENS5_IJSB_llEEESI_NS5_IJlSB_lEEENS4_8TiledMMAINS4_8MMA_AtomIJNS4_4SM904GMMA28MMA_64x128x16_F32BF16BF16_SSILNSO_5MajorE1ELSQ_0ELNSO_7ScaleInE1ELSR_1EEEEEENS4_6LayoutISC_NS5_IJNSA_ILi0EEESV_SV_EEEEENS5_IJNS4_10UnderscoreESY_SY_EEEEENS4_13SM90_TMA_LOADENS4_14ComposedLayoutINS4_7SwizzleILi3ELi4ELi3EEENS4_18smem_ptr_flag_bitsILi16EEENSU_INS5_IJSF_NSA_ILi8EEEEEENS5_IJSB_SF_EEEEEEEvNS4_8identityES11_NS12_IS14_S16_NSU_INS5_IJS17_SF_EEENS5_IJSF_SB_EEEEEEEvS1C_EENS_8epilogue10collective6detail29Sm90TmaWarpSpecializedAdapterINS1J_15DefaultEpilogueISI_SK_SK_NS1I_6thread17LinearCombinationISI_Li1EffLNS1N_9ScaleType4KindE0ELNS_15FloatRoundStyleE2ESI_EENS1_15EpilogueDefaultEEEEEvvEEEEvNT_6ParamsE --------------------------
	.section	.nv.shared._ZN7cutlass13device_kernelINS_4gemm6kernel13GemmUniversalIN4cute5tupleIJiiiiEEENS1_10collective13CollectiveMmaINS1_34MainloopSm90TmaGmmaWarpSpecializedILi4ENS5_IJNS4_1CILi1EEESB_SB_EEENS1_32KernelTmaWarpSpecializedPingpongEEENS5_IJNSA_ILi64EEENSA_ILi128EEESG_EEENS_10bfloat16_tENS5_IJSB_llEEESI_NS5_IJlSB_lEEENS4_8TiledMMAINS4_8MMA_AtomIJNS4_4SM904GMMA28MMA_64x128x16_F32BF16BF16_SSILNSO_5MajorE1ELSQ_0ELNSO_7ScaleInE1ELSR_1EEEEEENS4_6LayoutISC_NS5_IJNSA_ILi0EEESV_SV_EEEEENS5_IJNS4_10UnderscoreESY_SY_EEEEENS4_13SM90_TMA_LOADENS4_14ComposedLayoutINS4_7SwizzleILi3ELi4ELi3EEENS4_18smem_ptr_flag_bitsILi16EEENSU_INS5_IJSF_NSA_ILi8EEEEEENS5_IJSB_SF_EEEEEEEvNS4_8identityES11_NS12_IS14_S16_NSU_INS5_IJS17_SF_EEENS5_IJSF_SB_EEEEEEEvS1C_EENS_8epilogue10collective6detail29Sm90TmaWarpSpecializedAdapterINS1J_15DefaultEpilogueISI_SK_SK_NS1I_6thread17LinearCombinationISI_Li1EffLNS1N_9ScaleType4KindE0ELNS_15FloatRoundStyleE2ESI_EENS1_15EpilogueDefaultEEEEEvvEEEEvNT_6ParamsE,"aw",@nobits
	.sectionflags	@""
	.align	16
	.zero		1024


//--------------------- .nv.shared.reserved.0     --------------------------
	.section	.nv.shared.reserved.0,"aw",@nobits
	.weak		__nv_reservedSMEM_offset_0_alias
	.size		__nv_reservedSMEM_offset_0_alias, 0, 0
	.other		__nv_reservedSMEM_offset_0_alias,@"STO_CUDA_RESERVED_SHARED STV_DEFAULT"
__nv_reservedSMEM_offset_0_alias:
	.zero		0


//--------------------- .nv.global                --------------------------
	.section	.nv.global,"aw",@nobits
.nv.global:
	.type		_ZN40_INTERNAL_dc8af5b5_4_k_cu_e12a6010_190494cute1_E,@object
	.size		_ZN40_INTERNAL_dc8af5b5_4_k_cu_e12a6010_190494cute1_E,(_ZN40_INTERNAL_dc8af5b5_4_k_cu_e12a6010_190494cuda3std3__45__cpo6cbeginE - _ZN40_INTERNAL_dc8af5b5_4_k_cu_e12a6010_190494cute1_E)
_ZN40_INTERNAL_dc8af5b5_4_k_cu_e12a6010_190494cute1_E:
	.zero		1
	.type		_ZN40_INTERNAL_dc8af5b5_4_k_cu_e12a6010_190494cuda3std3__45__cpo6cbeginE,@object
	.size		_ZN40_INTERNAL_dc8af5b5_4_k_cu_e12a6010_190494cuda3std3__45__cpo6cbeginE,(_ZN40_INTERNAL_dc8af5b5_4_k_cu_e12a6010_190494cuda3std3__48in_placeE - _ZN40_INTERNAL_dc8af5b5_4_k_cu_e12a6010_190494cuda3std3__45__cpo6cbeginE)
_ZN40_INTERNAL_dc8af5b5_4_k_cu_e12a6010_190494cuda3std3__45__cpo6cbeginE:
	.zero		1
	.type		_ZN40_INTERNAL_dc8af5b5_4_k_cu_e12a6010_190494cuda3std3__48in_placeE,@object
	.size		_ZN40_INTERNAL_dc8af5b5_4_k_cu_e12a6010_190494cuda3std3__48in_placeE,(_ZN40_INTERNAL_dc8af5b5_4_k_cu_e12a6010_190494cuda3std6ranges3__45__cpo9iter_moveE - _ZN40_INTERNAL_dc8af5b5_4_k_cu_e12a6010_190494cuda3std3__48in_placeE)
_ZN40_INTERNAL_dc8af5b5_4_k_cu_e12a6010_190494cuda3std3__48in_placeE:
	.zero		1
	.type		_ZN40_INTERNAL_dc8af5b5_4_k_cu_e12a6010_190494cuda3std6ranges3__45__cpo9iter_moveE,@object
	.size		_ZN40_INTERNAL_dc8af5b5_4_k_cu_e12a6010_190494cuda3std6ranges3__45__cpo9iter_moveE,(_ZN40_INTERNAL_dc8af5b5_4_k_cu_e12a6010_190494cuda3std3__45__cpo5beginE - _ZN40_INTERNAL_dc8af5b5_4_k_cu_e12a6010_190494cuda3std6ranges3__45__cpo9iter_moveE)
_ZN40_INTERNAL_dc8af5b5_4_k_cu_e12a6010_190494cuda3std6ranges3__45__cpo9iter_moveE:
	.zero		1
	.type		_ZN40_INTERNAL_dc8af5b5_4_k_cu_e12a6010_190494cuda3std3__45__cpo5beginE,@object
	.size		_ZN40_INTERNAL_dc8af5b5_4_k_cu_e12a6010_190494cuda3std3__45__cpo5beginE,(_ZN40_INTERNAL_dc8af5b5_4_k_cu_e12a6010_190494cuda3std3__442_GLOBAL__N__dc8af5b5_4_k_cu_e12a6010_190496ignoreE - _ZN40_INTERNAL_dc8af5b5_4_k_cu_e12a6010_190494cuda3std3__45__cpo5beginE)
_ZN40_INTERNAL_dc8af5b5_4_k_cu_e12a6010_190494cuda3std3__45__cpo5beginE:
	.zero		1
	.type		_ZN40_INTERNAL_dc8af5b5_4_k_cu_e12a6010_190494cuda3std3__442_GLOBAL__N__dc8af5b5_4_k_cu_e12a6010_190496ignoreE,@object
	.size		_ZN40_INTERNAL_dc8af5b5_4_k_cu_e12a6010_190494cuda3std3__442_GLOBAL__N__dc8af5b5_4_k_cu_e12a6010_190496ignoreE,(_ZN40_INTERNAL_dc8af5b5_4_k_cu_e12a6010_190494cute7productE - _ZN40_INTERNAL_dc8af5b5_4_k_cu_e12a6010_190494cuda3std3__442_GLOBAL__N__dc8af5b5_4_k_cu_e12a6010_190496ignoreE)
_ZN40_INTERNAL_dc8af5b5_4_k_cu_e12a6010_190494cuda3std3__442_GLOBAL__N__dc8af5b5_4_k_cu_e12a6010_190496ignoreE:
	.zero		1
	.type		_ZN40_INTERNAL_dc8af5b5_4_k_cu_e12a6010_190494cute7productE,@object
	.size		_ZN40_INTERNAL_dc8af5b5_4_k_cu_e12a6010_190494cute7productE,(_ZN40_INTERNAL_dc8af5b5_4_k_cu_e12a6010_190494cuda3std3__45__cpo3endE - _ZN40_INTERNAL_dc8af5b5_4_k_cu_e12a6010_190494cute7productE)
_ZN40_INTERNAL_dc8af5b5_4_k_cu_e12a6010_190494cute7productE:
	.zero		1
	.type		_ZN40_INTERNAL_dc8af5b5_4_k_cu_e12a6010_190494cuda3std3__45__cpo3endE,@object
	.size		_ZN40_INTERNAL_dc8af5b5_4_k_cu_e12a6010_190494cuda3std3__45__cpo3endE,(_ZN40_INTERNAL_dc8af5b5_4_k_cu_e12a6010_190494cuda3std3__419piecewise_constructE - _ZN40_INTERNAL_dc8af5b5_4_k_cu_e12a6010_190494cuda3std3__45__cpo3endE)
_ZN40_INTERNAL_dc8af5b5_4_k_cu_e12a6010_190494cuda3std3__45__cpo3endE:
	.zero		1
	.type		_ZN40_INTERNAL_dc8af5b5_4_k_cu_e12a6010_190494cuda3std3__419piecewise_constructE,@object
	.size		_ZN40_INTERNAL_dc8af5b5_4_k_cu_e12a6010_190494cuda3std3__419piecewise_constructE,(_ZN40_INTERNAL_dc8af5b5_4_k_cu_e12a6010_190494cuda3std3__45__cpo4cendE - _ZN40_INTERNAL_dc8af5b5_4_k_cu_e12a6010_190494cuda3std3__419piecewise_constructE)
_ZN40_INTERNAL_dc8af5b5_4_k_cu_e12a6010_190494cuda3std3__419piecewise_constructE:
	.zero		1
	.type		_ZN40_INTERNAL_dc8af5b5_4_k_cu_e12a6010_190494cuda3std3__45__cpo4cendE,@object
	.size		_ZN40_INTERNAL_dc8af5b5_4_k_cu_e12a6010_190494cuda3std3__45__cpo4cendE,(_ZN40_INTERNAL_dc8af5b5_4_k_cu_e12a6010_190494cuda3std6ranges3__45__cpo4swapE - _ZN40_INTERNAL_dc8af5b5_4_k_cu_e12a6010_190494cuda3std3__45__cpo4cendE)
_ZN40_INTERNAL_dc8af5b5_4_k_cu_e12a6010_190494cuda3std3__45__cpo4cendE:
	.zero		1
	.type		_ZN40_INTERNAL_dc8af5b5_4_k_cu_e12a6010_190494cuda3std6ranges3__45__cpo4swapE,@object
	.size		_ZN40_INTERNAL_dc8af5b5_4_k_cu_e12a6010_190494cuda3std6ranges3__45__cpo4swapE,(.L_8 - _ZN40_INTERNAL_dc8af5b5_4_k_cu_e12a6010_190494cuda3std6ranges3__45__cpo4swapE)
_ZN40_INTERNAL_dc8af5b5_4_k_cu_e12a6010_190494cuda3std6ranges3__45__cpo4swapE:
	.zero		1
.L_8:


//--------------------- .nv.constant0._ZN7cutlass13device_kernelINS_4gemm6kernel13GemmUniversalIN4cute5tupleIJiiiiEEENS1_10collective13CollectiveMmaINS1_34MainloopSm90TmaGmmaWarpSpecializedILi4ENS5_IJNS4_1CILi1EEESB_SB_EEENS1_32KernelTmaWarpSpecializedPingpongEEENS5_IJNSA_ILi64EEENSA_ILi128EEESG_EEENS_10bfloat16_tENS5_IJSB_llEEESI_NS5_IJlSB_lEEENS4_8TiledMMAINS4_8MMA_AtomIJNS4_4SM904GMMA28MMA_64x128x16_F32BF16BF16_SSILNSO_5MajorE1ELSQ_0ELNSO_7ScaleInE1ELSR_1EEEEEENS4_6LayoutISC_NS5_IJNSA_ILi0EEESV_SV_EEEEENS5_IJNS4_10UnderscoreESY_SY_EEEEENS4_13SM90_TMA_LOADENS4_14ComposedLayoutINS4_7SwizzleILi3ELi4ELi3EEENS4_18smem_ptr_flag_bitsILi16EEENSU_INS5_IJSF_NSA_ILi8EEEEEENS5_IJSB_SF_EEEEEEEvNS4_8identityES11_NS12_IS14_S16_NSU_INS5_IJS17_SF_EEENS5_IJSF_SB_EEEEEEEvS1C_EENS_8epilogue10collective6detail29Sm90TmaWarpSpecializedAdapterINS1J_15DefaultEpilogueISI_SK_SK_NS1I_6thread17LinearCombinationISI_Li1EffLNS1N_9ScaleType4KindE0ELNS_15FloatRoundStyleE2ESI_EENS1_15EpilogueDefaultEEEEEvvEEEEvNT_6ParamsE --------------------------
	.section	.nv.constant0._ZN7cutlass13device_kernelINS_4gemm6kernel13GemmUniversalIN4cute5tupleIJiiiiEEENS1_10collective13CollectiveMmaINS1_34MainloopSm90TmaGmmaWarpSpecializedILi4ENS5_IJNS4_1CILi1EEESB_SB_EEENS1_32KernelTmaWarpSpecializedPingpongEEENS5_IJNSA_ILi64EEENSA_ILi128EEESG_EEENS_10bfloat16_tENS5_IJSB_llEEESI_NS5_IJlSB_lEEENS4_8TiledMMAINS4_8MMA_AtomIJNS4_4SM904GMMA28MMA_64x128x16_F32BF16BF16_SSILNSO_5MajorE1ELSQ_0ELNSO_7ScaleInE1ELSR_1EEEEEENS4_6LayoutISC_NS5_IJNSA_ILi0EEESV_SV_EEEEENS5_IJNS4_10UnderscoreESY_SY_EEEEENS4_13SM90_TMA_LOADENS4_14ComposedLayoutINS4_7SwizzleILi3ELi4ELi3EEENS4_18smem_ptr_flag_bitsILi16EEENSU_INS5_IJSF_NSA_ILi8EEEEEENS5_IJSB_SF_EEEEEEEvNS4_8identityES11_NS12_IS14_S16_NSU_INS5_IJS17_SF_EEENS5_IJSF_SB_EEEEEEEvS1C_EENS_8epilogue10collective6detail29Sm90TmaWarpSpecializedAdapterINS1J_15DefaultEpilogueISI_SK_SK_NS1I_6thread17LinearCombinationISI_Li1EffLNS1N_9ScaleType4KindE0ELNS_15FloatRoundStyleE2ESI_EENS1_15EpilogueDefaultEEEEEvvEEEEvNT_6ParamsE,"a",@progbits
	.sectionflags	@""
	.align	4
.nv.constant0._ZN7cutlass13device_kernelINS_4gemm6kernel13GemmUniversalIN4cute5tupleIJiiiiEEENS1_10collective13CollectiveMmaINS1_34MainloopSm90TmaGmmaWarpSpecializedILi4ENS5_IJNS4_1CILi1EEESB_SB_EEENS1_32KernelTmaWarpSpecializedPingpongEEENS5_IJNSA_ILi64EEENSA_ILi128EEESG_EEENS_10bfloat16_tENS5_IJSB_llEEESI_NS5_IJlSB_lEEENS4_8TiledMMAINS4_8MMA_AtomIJNS4_4SM904GMMA28MMA_64x128x16_F32BF16BF16_SSILNSO_5MajorE1ELSQ_0ELNSO_7ScaleInE1ELSR_1EEEEEENS4_6LayoutISC_NS5_IJNSA_ILi0EEESV_SV_EEEEENS5_IJNS4_10UnderscoreESY_SY_EEEEENS4_13SM90_TMA_LOADENS4_14ComposedLayoutINS4_7SwizzleILi3ELi4ELi3EEENS4_18smem_ptr_flag_bitsILi16EEENSU_INS5_IJSF_NSA_ILi8EEEEEENS5_IJSB_SF_EEEEEEEvNS4_8identityES11_NS12_IS14_S16_NSU_INS5_IJS17_SF_EEENS5_IJSF_SB_EEEEEEEvS1C_EENS_8epilogue10collective6detail29Sm90TmaWarpSpecializedAdapterINS1J_15DefaultEpilogueISI_SK_SK_NS1I_6thread17LinearCombinationISI_Li1EffLNS1N_9ScaleType4KindE0ELNS_15FloatRoundStyleE2ESI_EENS1_15EpilogueDefaultEEEEEvvEEEEvNT_6ParamsE:
	.zero		1664


//--------------------- SYMBOLS --------------------------

	.type		.nv.reservedSmem.offset0,@object
	.size		.nv.reservedSmem.offset0,0x4
	.type		__assertfail,@function
